// auto-generated by cutlass_sweep.gemm — config: {"arch": "sm_100", "cluster_m": 1, "cluster_n": 4, "dtype": "e5m2", "dtype_b": "e5m2", "layout": "nt", "stages": 0, "tile_k": 128, "tile_m": 128, "tile_n": 256}
#include "cutlass/cutlass.h"
#include "cutlass/gemm/collective/collective_builder.hpp"
#include "cutlass/gemm/device/gemm_universal_adapter.h"
#include "cutlass/gemm/kernel/gemm_universal.hpp"
#include "cutlass/epilogue/collective/collective_builder.hpp"

using ElemA = cutlass::float_e5m2_t;
using ElemB = cutlass::float_e5m2_t;
using ElemCD = cutlass::float_e5m2_t;
using Acc  = float;
using TileShape    = cute::Shape<cute::_128, cute::_256, cute::_128>;
using ClusterShape = cute::Shape<cute::_1, cute::_4, cute::_1>;

using CollectiveEpilogue = typename cutlass::epilogue::collective::CollectiveBuilder<
    cutlass::arch::Sm100, cutlass::arch::OpClassTensorOp,
    TileShape, ClusterShape,
    cutlass::epilogue::collective::EpilogueTileAuto,
    Acc, Acc,
    ElemCD, cutlass::layout::RowMajor, 128 / cutlass::sizeof_bits<ElemCD>::value,
    ElemCD, cutlass::layout::RowMajor, 128 / cutlass::sizeof_bits<ElemCD>::value,
    cutlass::epilogue::collective::EpilogueScheduleAuto
  >::CollectiveOp;

using CollectiveMainloop = typename cutlass::gemm::collective::CollectiveBuilder<
    cutlass::arch::Sm100, cutlass::arch::OpClassTensorOp,
    ElemA, cutlass::layout::RowMajor, 128 / cutlass::sizeof_bits<ElemA>::value,
    ElemB, cutlass::layout::ColumnMajor, 128 / cutlass::sizeof_bits<ElemB>::value,
    Acc,
    TileShape, ClusterShape,
    cutlass::gemm::collective::StageCountAutoCarveout<static_cast<int>(sizeof(typename CollectiveEpilogue::SharedStorage))>,
    cutlass::gemm::collective::KernelScheduleAuto
  >::CollectiveOp;

using GemmKernel = cutlass::gemm::kernel::GemmUniversal<
    cute::Shape<int,int,int,int>,
    CollectiveMainloop,
    CollectiveEpilogue
>;
using Gemm = cutlass::gemm::device::GemmUniversalAdapter<GemmKernel>;

// Force the device kernel symbol into the cubin without needing a host main.
auto* _anchor = &cutlass::device_kernel<GemmKernel>;


// ===== COMPILED SASS (sm_100a) =====

	.target	sm_100a

	.elftype	@"ET_EXEC"


//--------------------- .note.nv.tkinfo           --------------------------
	.section	.note.nv.tkinfo,"",@"SHT_NOTE"
	.sectionflags	@"SHF_NOTE_NV_TKINFO"
	.tkinfo
        /*0018*/ 	.word	0x00000002
        /*0030*/ 	.string	""
        /*0030*/ 	.string	"ptxas"
        /*0030*/ 	.string	"Cuda compilation tools, release 13.0, V13.0.88"
        /*0030*/ 	.string	"Build cuda_13.0.r13.0/compiler.36424714_0"
        /*0030*/ 	.string	"-arch sm_100a -m 64 "



//--------------------- .note.nv.cuinfo           --------------------------
	.section	.note.nv.cuinfo,"",@"SHT_NOTE"
	.sectionflags	@"SHF_NOTE_NV_CUINFO"
        /*0018*/ 	.short	0x0002
        /*001a*/ 	.short	0x0064
        /*001c*/ 	.short	0x0082
	.zero		2


//--------------------- .nv.info                  --------------------------
	.section	.nv.info,"",@"SHT_CUDA_INFO"
	.align	4


	//----- nvinfo : EIATTR_REGCOUNT
	.align		4
        /*0000*/ 	.byte	0x04, 0x2f
        /*0002*/ 	.short	(.L_20 - .L_19)
	.align		4
.L_19:
        /*0004*/ 	.word	index@(_ZN7cutlass13device_kernelINS_4gemm6kernel13GemmUniversalIN4cute5tupleIJiiiiEEENS1_10collective13CollectiveMmaINS1_35MainloopSm100TmaUmmaWarpSpecializedILi3ELi2ELi2ENS5_IJNS4_1CILi1EEENSA_ILi4EEESB_EEEEENS5_IJNSA_ILi128EEENSA_ILi256EEESF_EEENS_12float_e5m2_tENS5_IJlSB_lEEESI_SJ_NS4_8TiledMMAINS4_8MMA_AtomIJNS4_10MMA_TraitsINS4_19SM100_MMA_F8F6F4_SSEJSI_SI_fSF_SG_NS4_17integral_constantINS4_4UMMA5MajorELSQ_0EEESR_NSO_INSP_7ScaleInELSS_0EEEST_EEEEEENS4_6LayoutINS5_IJSB_SB_SB_EEENS5_IJNSA_ILi0EEESY_SY_EEEEENS5_IJNS4_10UnderscoreES11_S11_EEEEENS4_23SM90_TMA_LOAD_MULTICASTENS4_14ComposedLayoutINS4_7SwizzleILi3ELi4ELi3EEENS4_18smem_ptr_flag_bitsILi8EEENSW_INS5_IJNSA_ILi8EEESF_EEENS5_IJSF_SB_EEEEEEEvNS4_8identityENS4_13SM90_TMA_LOADES1E_vS1F_EENS_8epilogue10collective18CollectiveEpilogueINS1I_23Sm100TmaWarpSpecializedILi4ELi2ELi64ELb0ELb0EEEJSH_NS5_IJNSW_ISF_SB_EENSW_INSA_ILi64EEESB_EEEEESI_SJ_SI_SJ_NS1I_6fusion15FusionCallbacksIS1M_NS1R_17LinearCombinationISI_fSI_fLNS_15FloatRoundStyleE2EEESH_S1Q_JEEENS4_5SM1004TMEM4LOAD26SM100_TMEM_LOAD_32dp32b64xES1G_NS15_INS16_ILi2ELi4ELi3EEES19_NSW_INS5_IJS1A_S1O_EEENS5_IJS1O_SB_EEEEEEENS4_39AutoVectorizingCopyWithAssumedAlignmentILi128EEENS4_14SM90_TMA_STOREES25_S27_S27_EEEvvEEEEvNT_6ParamsE)
        /*0008*/ 	.word	0x000000ce


	//----- nvinfo : EIATTR_FRAME_SIZE
	.align		4
.L_20:
        /*000c*/ 	.byte	0x04, 0x11
        /*000e*/ 	.short	(.L_22 - .L_21)
	.align		4
.L_21:
        /*0010*/ 	.word	index@($__internal_2_$__cuda_sm10x_tcgen05_guardrail_trap_unallocated_columns_being_dealloced)
        /*0014*/ 	.word	0x00000000


	//----- nvinfo : EIATTR_FRAME_SIZE
	.align		4
.L_22:
        /*0018*/ 	.byte	0x04, 0x11
        /*001a*/ 	.short	(.L_24 - .L_23)
	.align		4
.L_23:
        /*001c*/ 	.word	index@($__internal_1_$__cuda_sm10x_tcgen05_guardrail_trap_phase_invalid_during_alloc)
        /*0020*/ 	.word	0x00000000


	//----- nvinfo : EIATTR_FRAME_SIZE
	.align		4
.L_24:
        /*0024*/ 	.byte	0x04, 0x11
        /*0026*/ 	.short	(.L_26 - .L_25)
	.align		4
.L_25:
        /*0028*/ 	.word	index@($__internal_0_$__cuda_sm10x_tcgen05_guardrail_trap_col_being_dealloced_not_returned_by_alloc)
        /*002c*/ 	.word	0x00000000


	//----- nvinfo : EIATTR_FRAME_SIZE
	.align		4
.L_26:
        /*0030*/ 	.byte	0x04, 0x11
        /*0032*/ 	.short	(.L_28 - .L_27)
	.align		4
.L_27:
        /*0034*/ 	.word	index@(_ZN7cutlass13device_kernelINS_4gemm6kernel13GemmUniversalIN4cute5tupleIJiiiiEEENS1_10collective13CollectiveMmaINS1_35MainloopSm100TmaUmmaWarpSpecializedILi3ELi2ELi2ENS5_IJNS4_1CILi1EEENSA_ILi4EEESB_EEEEENS5_IJNSA_ILi128EEENSA_ILi256EEESF_EEENS_12float_e5m2_tENS5_IJlSB_lEEESI_SJ_NS4_8TiledMMAINS4_8MMA_AtomIJNS4_10MMA_TraitsINS4_19SM100_MMA_F8F6F4_SSEJSI_SI_fSF_SG_NS4_17integral_constantINS4_4UMMA5MajorELSQ_0EEESR_NSO_INSP_7ScaleInELSS_0EEEST_EEEEEENS4_6LayoutINS5_IJSB_SB_SB_EEENS5_IJNSA_ILi0EEESY_SY_EEEEENS5_IJNS4_10UnderscoreES11_S11_EEEEENS4_23SM90_TMA_LOAD_MULTICASTENS4_14ComposedLayoutINS4_7SwizzleILi3ELi4ELi3EEENS4_18smem_ptr_flag_bitsILi8EEENSW_INS5_IJNSA_ILi8EEESF_EEENS5_IJSF_SB_EEEEEEEvNS4_8identityENS4_13SM90_TMA_LOADES1E_vS1F_EENS_8epilogue10collective18CollectiveEpilogueINS1I_23Sm100TmaWarpSpecializedILi4ELi2ELi64ELb0ELb0EEEJSH_NS5_IJNSW_ISF_SB_EENSW_INSA_ILi64EEESB_EEEEESI_SJ_SI_SJ_NS1I_6fusion15FusionCallbacksIS1M_NS1R_17LinearCombinationISI_fSI_fLNS_15FloatRoundStyleE2EEESH_S1Q_JEEENS4_5SM1004TMEM4LOAD26SM100_TMEM_LOAD_32dp32b64xES1G_NS15_INS16_ILi2ELi4ELi3EEES19_NSW_INS5_IJS1A_S1O_EEENS5_IJS1O_SB_EEEEEEENS4_39AutoVectorizingCopyWithAssumedAlignmentILi128EEENS4_14SM90_TMA_STOREES25_S27_S27_EEEvvEEEEvNT_6ParamsE)
        /*0038*/ 	.word	0x00000000


	//----- nvinfo : EIATTR_MIN_STACK_SIZE
	.align		4
.L_28:
        /*003c*/ 	.byte	0x04, 0x12
        /*003e*/ 	.short	(.L_30 - .L_29)
	.align		4
.L_29:
        /*0040*/ 	.word	index@(_ZN7cutlass13device_kernelINS_4gemm6kernel13GemmUniversalIN4cute5tupleIJiiiiEEENS1_10collective13CollectiveMmaINS1_35MainloopSm100TmaUmmaWarpSpecializedILi3ELi2ELi2ENS5_IJNS4_1CILi1EEENSA_ILi4EEESB_EEEEENS5_IJNSA_ILi128EEENSA_ILi256EEESF_EEENS_12float_e5m2_tENS5_IJlSB_lEEESI_SJ_NS4_8TiledMMAINS4_8MMA_AtomIJNS4_10MMA_TraitsINS4_19SM100_MMA_F8F6F4_SSEJSI_SI_fSF_SG_NS4_17integral_constantINS4_4UMMA5MajorELSQ_0EEESR_NSO_INSP_7ScaleInELSS_0EEEST_EEEEEENS4_6LayoutINS5_IJSB_SB_SB_EEENS5_IJNSA_ILi0EEESY_SY_EEEEENS5_IJNS4_10UnderscoreES11_S11_EEEEENS4_23SM90_TMA_LOAD_MULTICASTENS4_14ComposedLayoutINS4_7SwizzleILi3ELi4ELi3EEENS4_18smem_ptr_flag_bitsILi8EEENSW_INS5_IJNSA_ILi8EEESF_EEENS5_IJSF_SB_EEEEEEEvNS4_8identityENS4_13SM90_TMA_LOADES1E_vS1F_EENS_8epilogue10collective18CollectiveEpilogueINS1I_23Sm100TmaWarpSpecializedILi4ELi2ELi64ELb0ELb0EEEJSH_NS5_IJNSW_ISF_SB_EENSW_INSA_ILi64EEESB_EEEEESI_SJ_SI_SJ_NS1I_6fusion15FusionCallbacksIS1M_NS1R_17LinearCombinationISI_fSI_fLNS_15FloatRoundStyleE2EEESH_S1Q_JEEENS4_5SM1004TMEM4LOAD26SM100_TMEM_LOAD_32dp32b64xES1G_NS15_INS16_ILi2ELi4ELi3EEES19_NSW_INS5_IJS1A_S1O_EEENS5_IJS1O_SB_EEEEEEENS4_39AutoVectorizingCopyWithAssumedAlignmentILi128EEENS4_14SM90_TMA_STOREES25_S27_S27_EEEvvEEEEvNT_6ParamsE)
        /*0044*/ 	.word	0x00000000
.L_30:


//--------------------- .nv.compat                --------------------------
	.section	.nv.compat,"",@"SHT_CUDA_COMPAT_INFO"
	.align	4
        /*0000*/ 	.byte	0x02, 0x09, 0x01, 0x00, 0x02, 0x02, 0x02, 0x00, 0x02, 0x05, 0x05, 0x00, 0x03, 0x07, 0x01, 0x01
        /*0010*/ 	.byte	0x02, 0x03, 0x01, 0x00, 0x02, 0x06, 0x01, 0x00, 0x04, 0x0b, 0x08, 0x00, 0x09, 0x00, 0x00, 0x00
        /*0020*/ 	.byte	0x00, 0x00, 0x00, 0x00


//--------------------- .nv.info._ZN7cutlass13device_kernelINS_4gemm6kernel13GemmUniversalIN4cute5tupleIJiiiiEEENS1_10collective13CollectiveMmaINS1_35MainloopSm100TmaUmmaWarpSpecializedILi3ELi2ELi2ENS5_IJNS4_1CILi1EEENSA_ILi4EEESB_EEEEENS5_IJNSA_ILi128EEENSA_ILi256EEESF_EEENS_12float_e5m2_tENS5_IJlSB_lEEESI_SJ_NS4_8TiledMMAINS4_8MMA_AtomIJNS4_10MMA_TraitsINS4_19SM100_MMA_F8F6F4_SSEJSI_SI_fSF_SG_NS4_17integral_constantINS4_4UMMA5MajorELSQ_0EEESR_NSO_INSP_7ScaleInELSS_0EEEST_EEEEEENS4_6LayoutINS5_IJSB_SB_SB_EEENS5_IJNSA_ILi0EEESY_SY_EEEEENS5_IJNS4_10UnderscoreES11_S11_EEEEENS4_23SM90_TMA_LOAD_MULTICASTENS4_14ComposedLayoutINS4_7SwizzleILi3ELi4ELi3EEENS4_18smem_ptr_flag_bitsILi8EEENSW_INS5_IJNSA_ILi8EEESF_EEENS5_IJSF_SB_EEEEEEEvNS4_8identityENS4_13SM90_TMA_LOADES1E_vS1F_EENS_8epilogue10collective18CollectiveEpilogueINS1I_23Sm100TmaWarpSpecializedILi4ELi2ELi64ELb0ELb0EEEJSH_NS5_IJNSW_ISF_SB_EENSW_INSA_ILi64EEESB_EEEEESI_SJ_SI_SJ_NS1I_6fusion15FusionCallbacksIS1M_NS1R_17LinearCombinationISI_fSI_fLNS_15FloatRoundStyleE2EEESH_S1Q_JEEENS4_5SM1004TMEM4LOAD26SM100_TMEM_LOAD_32dp32b64xES1G_NS15_INS16_ILi2ELi4ELi3EEES19_NSW_INS5_IJS1A_S1O_EEENS5_IJS1O_SB_EEEEEEENS4_39AutoVectorizingCopyWithAssumedAlignmentILi128EEENS4_14SM90_TMA_STOREES25_S27_S27_EEEvvEEEEvNT_6ParamsE --------------------------
	.section	.nv.info._ZN7cutlass13device_kernelINS_4gemm6kernel13GemmUniversalIN4cute5tupleIJiiiiEEENS1_10collective13CollectiveMmaINS1_35MainloopSm100TmaUmmaWarpSpecializedILi3ELi2ELi2ENS5_IJNS4_1CILi1EEENSA_ILi4EEESB_EEEEENS5_IJNSA_ILi128EEENSA_ILi256EEESF_EEENS_12float_e5m2_tENS5_IJlSB_lEEESI_SJ_NS4_8TiledMMAINS4_8MMA_AtomIJNS4_10MMA_TraitsINS4_19SM100_MMA_F8F6F4_SSEJSI_SI_fSF_SG_NS4_17integral_constantINS4_4UMMA5MajorELSQ_0EEESR_NSO_INSP_7ScaleInELSS_0EEEST_EEEEEENS4_6LayoutINS5_IJSB_SB_SB_EEENS5_IJNSA_ILi0EEESY_SY_EEEEENS5_IJNS4_10UnderscoreES11_S11_EEEEENS4_23SM90_TMA_LOAD_MULTICASTENS4_14ComposedLayoutINS4_7SwizzleILi3ELi4ELi3EEENS4_18smem_ptr_flag_bitsILi8EEENSW_INS5_IJNSA_ILi8EEESF_EEENS5_IJSF_SB_EEEEEEEvNS4_8identityENS4_13SM90_TMA_LOADES1E_vS1F_EENS_8epilogue10collective18CollectiveEpilogueINS1I_23Sm100TmaWarpSpecializedILi4ELi2ELi64ELb0ELb0EEEJSH_NS5_IJNSW_ISF_SB_EENSW_INSA_ILi64EEESB_EEEEESI_SJ_SI_SJ_NS1I_6fusion15FusionCallbacksIS1M_NS1R_17LinearCombinationISI_fSI_fLNS_15FloatRoundStyleE2EEESH_S1Q_JEEENS4_5SM1004TMEM4LOAD26SM100_TMEM_LOAD_32dp32b64xES1G_NS15_INS16_ILi2ELi4ELi3EEES19_NSW_INS5_IJS1A_S1O_EEENS5_IJS1O_SB_EEEEEEENS4_39AutoVectorizingCopyWithAssumedAlignmentILi128EEENS4_14SM90_TMA_STOREES25_S27_S27_EEEvvEEEEvNT_6ParamsE,"",@"SHT_CUDA_INFO"
	.sectionflags	@""
	.align	4


	//----- nvinfo : EIATTR_CUDA_API_VERSION
	.align		4
        /*0000*/ 	.byte	0x04, 0x37
        /*0002*/ 	.short	(.L_32 - .L_31)
.L_31:
        /*0004*/ 	.word	0x00000082


	//----- nvinfo : EIATTR_KPARAM_INFO
	.align		4
.L_32:
        /*0008*/ 	.byte	0x04, 0x17
        /*000a*/ 	.short	(.L_34 - .L_33)
.L_33:
        /*000c*/ 	.word	0x00000000
        /*0010*/ 	.short	0x0000
        /*0012*/ 	.short	0x0000
        /*0014*/ 	.byte	0x00, 0xf0, 0x01, 0x20


	//----- nvinfo : EIATTR_AT_ENTRY_FRAGMENTS
	.align		4
.L_34:
        /*0018*/ 	.byte	0x04, 0x4f
        /*001a*/ 	.short	(.L_36 - .L_35)


	//   ....[0]....
.L_35:
        /*001c*/ 	.word	0x00000006


	//----- nvinfo : EIATTR_RESERVED_SMEM_USED
	.align		4
.L_36:
        /*0020*/ 	.byte	0x01, 0x41
	.zero		2


	//----- nvinfo : EIATTR_SPARSE_MMA_MASK
	.align		4
        /*0024*/ 	.byte	0x03, 0x50
        /*0026*/ 	.short	0x0000


	//----- nvinfo : EIATTR_TCGEN05_1CTA_USED
	.align		4
        /*0028*/ 	.byte	0x01, 0x51
	.zero		2


	//----- nvinfo : EIATTR_MAXREG_COUNT
	.align		4
        /*002c*/ 	.byte	0x03, 0x1b
        /*002e*/ 	.short	0x00ff


	//----- nvinfo : EIATTR_NUM_BARRIERS
	.align		4
        /*0030*/ 	.byte	0x02, 0x4c
        /*0032*/ 	.byte	0x07
	.zero		1


	//----- nvinfo : EIATTR_EXTERNS
	.align		4
        /*0034*/ 	.byte	0x04, 0x0f
        /*0036*/ 	.short	(.L_38 - .L_37)


	//   ....[0]....
	.align		4
.L_37:
        /*0038*/ 	.word	index@(__assertfail)


	//----- nvinfo : EIATTR_MERCURY_ISA_VERSION
	.align		4
.L_38:
        /*003c*/ 	.byte	0x03, 0x5f
        /*003e*/ 	.short	0x0101


	//----- nvinfo : EIATTR_INT_WARP_WIDE_INSTR_OFFSETS
	.align		4
        /*0040*/ 	.byte	0x04, 0x31
        /*0042*/ 	.short	(.L_40 - .L_39)


	//   ....[0]....
.L_39:
        /*0044*/ 	.word	0x00003af0


	//   ....[1]....
        /*0048*/ 	.word	0x00003b10


	//   ....[2]....
        /*004c*/ 	.word	0x00003b40


	//   ....[3]....
        /*0050*/ 	.word	0x000046c0


	//   ....[4]....
        /*0054*/ 	.word	0x00004730


	//   ....[5]....
        /*0058*/ 	.word	0x00004800


	//   ....[6]....
        /*005c*/ 	.word	0x00004880


	//   ....[7]....
        /*0060*/ 	.word	0x00004970


	//   ....[8]....
        /*0064*/ 	.word	0x000049f0


	//   ....[9]....
        /*0068*/ 	.word	0x00004ad0


	//   ....[10]....
        /*006c*/ 	.word	0x00004b80


	//----- nvinfo : EIATTR_COOP_GROUP_MASK_REGIDS
	.align		4
.L_40:
        /*0070*/ 	.byte	0x04, 0x29
        /*0072*/ 	.short	(.L_42 - .L_41)


	//   ....[0]....
.L_41:
        /*0074*/ 	.word	0xffffffff


	//   ....[1]....
        /*0078*/ 	.word	0xffffffff


	//   ....[2]....
        /*007c*/ 	.word	0xffffffff


	//   ....[3]....
        /*0080*/ 	.word	0xffffffff


	//   ....[4]....
        /*0084*/ 	.word	0xffffffff


	//   ....[5]....
        /*0088*/ 	.word	0xffffffff


	//   ....[6]....
        /*008c*/ 	.word	0xffffffff


	//   ....[7]....
        /*0090*/ 	.word	0xffffffff


	//   ....[8]....
        /*0094*/ 	.word	0xffffffff


	//   ....[9]....
        /*0098*/ 	.word	0xffffffff


	//   ....[10]....
        /*009c*/ 	.word	0xffffffff


	//   ....[11]....
        /*00a0*/ 	.word	0xffffffff


	//   ....[12]....
        /*00a4*/ 	.word	0xffffffff


	//   ....[13]....
        /*00a8*/ 	.word	0xffffffff


	//----- nvinfo : EIATTR_COOP_GROUP_INSTR_OFFSETS
	.align		4
.L_42:
        /*00ac*/ 	.byte	0x04, 0x28
        /*00ae*/ 	.short	(.L_44 - .L_43)


	//   ....[0]....
.L_43:
        /*00b0*/ 	.word	0x00000080


	//   ....[1]....
        /*00b4*/ 	.word	0x000004f0


	//   ....[2]....
        /*00b8*/ 	.word	0x00000680


	//   ....[3]....
        /*00bc*/ 	.word	0x00000820


	//   ....[4]....
        /*00c0*/ 	.word	0x00000920


	//   ....[5]....
        /*00c4*/ 	.word	0x00000a90


	//   ....[6]....
        /*00c8*/ 	.word	0x00000bf0


	//   ....[7]....
        /*00cc*/ 	.word	0x00000da0


	//   ....[8]....
        /*00d0*/ 	.word	0x00002010


	//   ....[9]....
        /*00d4*/ 	.word	0x00002e60


	//   ....[10]....
        /*00d8*/ 	.word	0x00003070


	//   ....[11]....
        /*00dc*/ 	.word	0x000030a0


	//   ....[12]....
        /*00e0*/ 	.word	0x000039d0


	//   ....[13]....
        /*00e4*/ 	.word	0x00003c00


	//----- nvinfo : EIATTR_VRC_CTA_INIT_COUNT
	.align		4
.L_44:
        /*00e8*/ 	.byte	0x02, 0x4a
        /*00ea*/ 	.byte	0x80
	.zero		1


	//----- nvinfo : EIATTR_SYSCALL_OFFSETS
	.align		4
        /*00ec*/ 	.byte	0x04, 0x46
        /*00ee*/ 	.short	(.L_46 - .L_45)


	//   ....[0]....
.L_45:
        /*00f0*/ 	.word	0x00005800


	//   ....[1]....
        /*00f4*/ 	.word	0x00005940


	//   ....[2]....
        /*00f8*/ 	.word	0x000061d0


	//   ....[3]....
        /*00fc*/ 	.word	0x000077f0


	//   ....[4]....
        /*0100*/ 	.word	0x00008da0


	//   ....[5]....
        /*0104*/ 	.word	0x0000a370


	//----- nvinfo : EIATTR_MBARRIER_INSTR_OFFSETS
	.align		4
.L_46:
        /*0108*/ 	.byte	0x04, 0x39
        /*010a*/ 	.short	(.L_48 - .L_47)


	//   ....[0]....
.L_47:
        /*010c*/ 	.word	0x00000610
        /*0110*/ 	.word	0x000000ff
        /*0114*/ 	.word	0x00000000
        /*0118*/ 	.short	0x0100
        /*011a*/ 	.byte	0x04
	.zero		1


	//   ....[1]....
        /*011c*/ 	.word	0x00000620
        /*0120*/ 	.word	0x000000ff
        /*0124*/ 	.word	0x00000018
        /*0128*/ 	.short	0x0100
        /*012a*/ 	.byte	0x04
	.zero		1


	//   ....[2]....
        /*012c*/ 	.word	0x00000630
        /*0130*/ 	.word	0x000000ff
        /*0134*/ 	.word	0x00000008
        /*0138*/ 	.short	0x0100
        /*013a*/ 	.byte	0x04
	.zero		1


	//   ....[3]....
        /*013c*/ 	.word	0x00000640
        /*0140*/ 	.word	0x000000ff
        /*0144*/ 	.word	0x00000020
        /*0148*/ 	.short	0x0100
        /*014a*/ 	.byte	0x04
	.zero		1


	//   ....[4]....
        /*014c*/ 	.word	0x00000650
        /*0150*/ 	.word	0x000000ff
        /*0154*/ 	.word	0x00000010
        /*0158*/ 	.short	0x0100
        /*015a*/ 	.byte	0x04
	.zero		1


	//   ....[5]....
        /*015c*/ 	.word	0x00000660
        /*0160*/ 	.word	0x000000ff
        /*0164*/ 	.word	0x00000028
        /*0168*/ 	.short	0x0100
        /*016a*/ 	.byte	0x04
	.zero		1


	//   ....[6]....
        /*016c*/ 	.word	0x00000790
        /*0170*/ 	.word	0x000000ff
        /*0174*/ 	.word	0x00000030
        /*0178*/ 	.short	0x0100
        /*017a*/ 	.byte	0x04
	.zero		1


	//   ....[7]....
        /*017c*/ 	.word	0x000007a0
        /*0180*/ 	.word	0x000000ff
        /*0184*/ 	.word	0x00000050
        /*0188*/ 	.short	0x0100
        /*018a*/ 	.byte	0x04
	.zero		1


	//   ....[8]....
        /*018c*/ 	.word	0x000007b0
        /*0190*/ 	.word	0x000000ff
        /*0194*/ 	.word	0x00000038
        /*0198*/ 	.short	0x0100
        /*019a*/ 	.byte	0x04
	.zero		1


	//   ....[9]....
        /*019c*/ 	.word	0x000007c0
        /*01a0*/ 	.word	0x000000ff
        /*01a4*/ 	.word	0x00000058
        /*01a8*/ 	.short	0x0100
        /*01aa*/ 	.byte	0x04
	.zero		1


	//   ....[10]....
        /*01ac*/ 	.word	0x000007d0
        /*01b0*/ 	.word	0x000000ff
        /*01b4*/ 	.word	0x00000040
        /*01b8*/ 	.short	0x0100
        /*01ba*/ 	.byte	0x04
	.zero		1


	//   ....[11]....
        /*01bc*/ 	.word	0x000007e0
        /*01c0*/ 	.word	0x000000ff
        /*01c4*/ 	.word	0x00000060
        /*01c8*/ 	.short	0x0100
        /*01ca*/ 	.byte	0x04
	.zero		1


	//   ....[12]....
        /*01cc*/ 	.word	0x000007f0
        /*01d0*/ 	.word	0x000000ff
        /*01d4*/ 	.word	0x00000048
        /*01d8*/ 	.short	0x0100
        /*01da*/ 	.byte	0x04
	.zero		1


	//   ....[13]....
        /*01dc*/ 	.word	0x00000800
        /*01e0*/ 	.word	0x000000ff
        /*01e4*/ 	.word	0x00000068
        /*01e8*/ 	.short	0x0100
        /*01ea*/ 	.byte	0x04
	.zero		1


	//   ....[14]....
        /*01ec*/ 	.word	0x000008f0
        /*01f0*/ 	.word	0x000000ff
        /*01f4*/ 	.word	0x00000070
        /*01f8*/ 	.short	0x0100
        /*01fa*/ 	.byte	0x06
	.zero		1


	//   ....[15]....
        /*01fc*/ 	.word	0x00000900
        /*0200*/ 	.word	0x000000ff
        /*0204*/ 	.word	0x00000078
        /*0208*/ 	.short	0x0100
        /*020a*/ 	.byte	0x06
	.zero		1


	//   ....[16]....
        /*020c*/ 	.word	0x00000a40
        /*0210*/ 	.word	0x000000ff
        /*0214*/ 	.word	0x00000080
        /*0218*/ 	.short	0x0100
        /*021a*/ 	.byte	0x06
	.zero		1


	//   ....[17]....
        /*021c*/ 	.word	0x00000a50
        /*0220*/ 	.word	0x000000ff
        /*0224*/ 	.word	0x00000090
        /*0228*/ 	.short	0x0100
        /*022a*/ 	.byte	0x06
	.zero		1


	//   ....[18]....
        /*022c*/ 	.word	0x00000a60
        /*0230*/ 	.word	0x000000ff
        /*0234*/ 	.word	0x00000088
        /*0238*/ 	.short	0x0100
        /*023a*/ 	.byte	0x06
	.zero		1


	//   ....[19]....
        /*023c*/ 	.word	0x00000a70
        /*0240*/ 	.word	0x000000ff
        /*0244*/ 	.word	0x00000098
        /*0248*/ 	.short	0x0100
        /*024a*/ 	.byte	0x06
	.zero		1


	//   ....[20]....
        /*024c*/ 	.word	0x00000ba0
        /*0250*/ 	.word	0x000000ff
        /*0254*/ 	.word	0x000000a0
        /*0258*/ 	.short	0x0100
        /*025a*/ 	.byte	0x04
	.zero		1


	//   ....[21]....
        /*025c*/ 	.word	0x00000bb0
        /*0260*/ 	.word	0x000000ff
        /*0264*/ 	.word	0x000000b0
        /*0268*/ 	.short	0x0100
        /*026a*/ 	.byte	0x04
	.zero		1


	//   ....[22]....
        /*026c*/ 	.word	0x00000bc0
        /*0270*/ 	.word	0x000000ff
        /*0274*/ 	.word	0x000000a8
        /*0278*/ 	.short	0x0100
        /*027a*/ 	.byte	0x04
	.zero		1


	//   ....[23]....
        /*027c*/ 	.word	0x00000bd0
        /*0280*/ 	.word	0x000000ff
        /*0284*/ 	.word	0x000000b8
        /*0288*/ 	.short	0x0100
        /*028a*/ 	.byte	0x04
	.zero		1


	//   ....[24]....
        /*028c*/ 	.word	0x00000cc0
        /*0290*/ 	.word	0x000000ff
        /*0294*/ 	.word	0x000000c0
        /*0298*/ 	.short	0x0100
        /*029a*/ 	.byte	0x04
	.zero		1


	//   ....[25]....
        /*029c*/ 	.word	0x00000cd0
        /*02a0*/ 	.word	0x000000ff
        /*02a4*/ 	.word	0x000000d0
        /*02a8*/ 	.short	0x0100
        /*02aa*/ 	.byte	0x04
	.zero		1


	//   ....[26]....
        /*02ac*/ 	.word	0x00000ce0
        /*02b0*/ 	.word	0x000000ff
        /*02b4*/ 	.word	0x000000c8
        /*02b8*/ 	.short	0x0100
        /*02ba*/ 	.byte	0x04
	.zero		1


	//   ....[27]....
        /*02bc*/ 	.word	0x00000cf0
        /*02c0*/ 	.word	0x000000ff
        /*02c4*/ 	.word	0x000000d8
        /*02c8*/ 	.short	0x0100
        /*02ca*/ 	.byte	0x04
	.zero		1


	//   ....[28]....
        /*02cc*/ 	.word	0x000018c0
        /*02d0*/ 	.word	0x00000000
        /*02d4*/ 	.word	0x000000d0
        /*02d8*/ 	.short	0x010a
        /*02da*/ 	.byte	0xff
	.zero		1


	//   ....[29]....
        /*02dc*/ 	.word	0x000018e0
        /*02e0*/ 	.word	0x00000000
        /*02e4*/ 	.word	0x000000c0
        /*02e8*/ 	.short	0x0101
        /*02ea*/ 	.byte	0xff
	.zero		1


	//   ....[30]....
        /*02ec*/ 	.word	0x000019a0
        /*02f0*/ 	.word	0x000000ff
        /*02f4*/ 	.word	0x00000018
        /*02f8*/ 	.short	0x010a
        /*02fa*/ 	.byte	0x04
	.zero		1


	//   ....[31]....
        /*02fc*/ 	.word	0x00001a20
        /*0300*/ 	.word	0x000000ff
        /*0304*/ 	.word	0x00000018
        /*0308*/ 	.short	0x010a
        /*030a*/ 	.byte	0x21
	.zero		1


	//   ....[32]....
        /*030c*/ 	.word	0x00001bb0
        /*0310*/ 	.word	0x000000ff
        /*0314*/ 	.word	0x00000018
        /*0318*/ 	.short	0x010a
        /*031a*/ 	.byte	0x08
	.zero		1


	//   ....[33]....
        /*031c*/ 	.word	0x00001cd0
        /*0320*/ 	.word	0x000000ff
        /*0324*/ 	.word	0x00000078
        /*0328*/ 	.short	0x0101
        /*032a*/ 	.byte	0x07
	.zero		1


	//   ....[34]....
        /*032c*/ 	.word	0x00001cf0
        /*0330*/ 	.word	0x000000ff
        /*0334*/ 	.word	0x00000018
        /*0338*/ 	.short	0x010a
        /*033a*/ 	.byte	0x04
	.zero		1


	//   ....[35]....
        /*033c*/ 	.word	0x00001d70
        /*0340*/ 	.word	0x000000ff
        /*0344*/ 	.word	0x00000018
        /*0348*/ 	.short	0x010a
        /*034a*/ 	.byte	0x11
	.zero		1


	//   ....[36]....
        /*034c*/ 	.word	0x00001f00
        /*0350*/ 	.word	0x000000ff
        /*0354*/ 	.word	0x00000018
        /*0358*/ 	.short	0x010a
        /*035a*/ 	.byte	0x06
	.zero		1


	//   ....[37]....
        /*035c*/ 	.word	0x00002040
        /*0360*/ 	.word	0x00000003
        /*0364*/ 	.word	0x00000080
        /*0368*/ 	.short	0x010a
        /*036a*/ 	.byte	0xff
	.zero		1


	//   ....[38]....
        /*036c*/ 	.word	0x00002190
        /*0370*/ 	.word	0x00000000
        /*0374*/ 	.word	0x00000000
        /*0378*/ 	.short	0x0101
        /*037a*/ 	.byte	0xff
	.zero		1


	//   ....[39]....
        /*037c*/ 	.word	0x00002740
        /*0380*/ 	.word	0x000000ff
        /*0384*/ 	.word	0x00000000
        /*0388*/ 	.short	0x010a
        /*038a*/ 	.byte	0x04
	.zero		1


	//   ....[40]....
        /*038c*/ 	.word	0x000027d0
        /*0390*/ 	.word	0x000000ff
        /*0394*/ 	.word	0x00000000
        /*0398*/ 	.short	0x010a
        /*039a*/ 	.byte	0x05
	.zero		1


	//   ....[41]....
        /*039c*/ 	.word	0x00002870
        /*03a0*/ 	.word	0x00000000
        /*03a4*/ 	.word	0x00000000
        /*03a8*/ 	.short	0x010a
        /*03aa*/ 	.byte	0xff
	.zero		1


	//   ....[42]....
        /*03ac*/ 	.word	0x000029b0
        /*03b0*/ 	.word	0x00000002
        /*03b4*/ 	.word	0x000000c0
        /*03b8*/ 	.short	0x010a
        /*03ba*/ 	.byte	0xff
	.zero		1


	//   ....[43]....
        /*03bc*/ 	.word	0x00002a10
        /*03c0*/ 	.word	0x00000004
        /*03c4*/ 	.word	0x00000000
        /*03c8*/ 	.short	0x0101
        /*03ca*/ 	.byte	0xff
	.zero		1


	//   ....[44]....
        /*03cc*/ 	.word	0x00002a30
        /*03d0*/ 	.word	0x000000ff
        /*03d4*/ 	.word	0x00000090
        /*03d8*/ 	.short	0x010a
        /*03da*/ 	.byte	0x04
	.zero		1


	//   ....[45]....
        /*03dc*/ 	.word	0x00002b50
        /*03e0*/ 	.word	0x00000002
        /*03e4*/ 	.word	0x00000080
        /*03e8*/ 	.short	0x010a
        /*03ea*/ 	.byte	0xff
	.zero		1


	//   ....[46]....
        /*03ec*/ 	.word	0x00002c60
        /*03f0*/ 	.word	0x00000002
        /*03f4*/ 	.word	0x00000000
        /*03f8*/ 	.short	0x0101
        /*03fa*/ 	.byte	0xff
	.zero		1


	//   ....[47]....
        /*03fc*/ 	.word	0x00002cf0
        /*0400*/ 	.word	0x000000ff
        /*0404*/ 	.word	0x00000090
        /*0408*/ 	.short	0x0106
        /*040a*/ 	.byte	0x04
	.zero		1


	//   ....[48]....
        /*040c*/ 	.word	0x00002d10
        /*0410*/ 	.word	0x000000ff
        /*0414*/ 	.word	0x00000090
        /*0418*/ 	.short	0x010a
        /*041a*/ 	.byte	0x04
	.zero		1


	//   ....[49]....
        /*041c*/ 	.word	0x00002da0
        /*0420*/ 	.word	0x000000ff
        /*0424*/ 	.word	0x00000090
        /*0428*/ 	.short	0x0106
        /*042a*/ 	.byte	0x07
	.zero		1


	//   ....[50]....
        /*042c*/ 	.word	0x00002de0
        /*0430*/ 	.word	0x00000000
        /*0434*/ 	.word	0x00000090
        /*0438*/ 	.short	0x010a
        /*043a*/ 	.byte	0xff
	.zero		1


	//   ....[51]....
        /*043c*/ 	.word	0x00003340
        /*0440*/ 	.word	0x00000000
        /*0444*/ 	.word	0x00000080
        /*0448*/ 	.short	0x010a
        /*044a*/ 	.byte	0xff
	.zero		1


	//   ....[52]....
        /*044c*/ 	.word	0x00003450
        /*0450*/ 	.word	0x00000003
        /*0454*/ 	.word	0x00000000
        /*0458*/ 	.short	0x0101
        /*045a*/ 	.byte	0xff
	.zero		1


	//   ....[53]....
        /*045c*/ 	.word	0x00003460
        /*0460*/ 	.word	0x000000ff
        /*0464*/ 	.word	0x00000000
        /*0468*/ 	.short	0x010a
        /*046a*/ 	.byte	0x04
	.zero		1


	//   ....[54]....
        /*046c*/ 	.word	0x00003480
        /*0470*/ 	.word	0x000000ff
        /*0474*/ 	.word	0x000000b0
        /*0478*/ 	.short	0x010a
        /*047a*/ 	.byte	0x1e
	.zero		1


	//   ....[55]....
        /*047c*/ 	.word	0x00003550
        /*0480*/ 	.word	0x000000ff
        /*0484*/ 	.word	0x00000000
        /*0488*/ 	.short	0x010a
        /*048a*/ 	.byte	0x05
	.zero		1


	//   ....[56]....
        /*048c*/ 	.word	0x00003690
        /*0490*/ 	.word	0x000000ff
        /*0494*/ 	.word	0x00000000
        /*0498*/ 	.short	0x010a
        /*049a*/ 	.byte	0x04
	.zero		1


	//   ....[57]....
        /*049c*/ 	.word	0x00003920
        /*04a0*/ 	.word	0x000000ff
        /*04a4*/ 	.word	0x00000000
        /*04a8*/ 	.short	0x010a
        /*04aa*/ 	.byte	0x04
	.zero		1


	//   ....[58]....
        /*04ac*/ 	.word	0x000039b0
        /*04b0*/ 	.word	0x000000ff
        /*04b4*/ 	.word	0x00000000
        /*04b8*/ 	.short	0x010a
        /*04ba*/ 	.byte	0x04
	.zero		1


	//   ....[59]....
        /*04bc*/ 	.word	0x00003ec0
        /*04c0*/ 	.word	0x0000000c
        /*04c4*/ 	.word	0x00000080
        /*04c8*/ 	.short	0x010a
        /*04ca*/ 	.byte	0xff
	.zero		1


	//   ....[60]....
        /*04cc*/ 	.word	0x00004030
        /*04d0*/ 	.word	0x00000000
        /*04d4*/ 	.word	0x00000000
        /*04d8*/ 	.short	0x0101
        /*04da*/ 	.byte	0xff
	.zero		1


	//   ....[61]....
        /*04dc*/ 	.word	0x000044c0
        /*04e0*/ 	.word	0x000000ff
        /*04e4*/ 	.word	0x00000078
        /*04e8*/ 	.short	0x010a
        /*04ea*/ 	.byte	0x15
	.zero		1


	//   ....[62]....
        /*04ec*/ 	.word	0x00004640
        /*04f0*/ 	.word	0x000000ff
        /*04f4*/ 	.word	0x00000050
        /*04f8*/ 	.short	0x010a
        /*04fa*/ 	.byte	0x15
	.zero		1


	//   ....[63]....
        /*04fc*/ 	.word	0x000047b0
        /*0500*/ 	.word	0x000000ff
        /*0504*/ 	.word	0x00000030
        /*0508*/ 	.short	0x010b
        /*050a*/ 	.byte	0x15
	.zero		1


	//   ....[64]....
        /*050c*/ 	.word	0x000047c0
        /*0510*/ 	.word	0x000000ff
        /*0514*/ 	.word	0x00000000
        /*0518*/ 	.short	0x0101
        /*051a*/ 	.byte	0x28
	.zero		1


	//   ....[65]....
        /*051c*/ 	.word	0x000047d0
        /*0520*/ 	.word	0x000000ff
        /*0524*/ 	.word	0x00000058
        /*0528*/ 	.short	0x010a
        /*052a*/ 	.byte	0x15
	.zero		1


	//   ....[66]....
        /*052c*/ 	.word	0x00004920
        /*0530*/ 	.word	0x000000ff
        /*0534*/ 	.word	0x00000038
        /*0538*/ 	.short	0x010b
        /*053a*/ 	.byte	0x15
	.zero		1


	//   ....[67]....
        /*053c*/ 	.word	0x00004930
        /*0540*/ 	.word	0x000000ff
        /*0544*/ 	.word	0x00000000
        /*0548*/ 	.short	0x0101
        /*054a*/ 	.byte	0x27
	.zero		1


	//   ....[68]....
        /*054c*/ 	.word	0x00004940
        /*0550*/ 	.word	0x000000ff
        /*0554*/ 	.word	0x00000060
        /*0558*/ 	.short	0x010a
        /*055a*/ 	.byte	0x15
	.zero		1


	//   ....[69]....
        /*055c*/ 	.word	0x00004a80
        /*0560*/ 	.word	0x000000ff
        /*0564*/ 	.word	0x00000040
        /*0568*/ 	.short	0x010b
        /*056a*/ 	.byte	0x15
	.zero		1


	//   ....[70]....
        /*056c*/ 	.word	0x00004a90
        /*0570*/ 	.word	0x000000ff
        /*0574*/ 	.word	0x00000000
        /*0578*/ 	.short	0x0101
        /*057a*/ 	.byte	0x26
	.zero		1


	//   ....[71]....
        /*057c*/ 	.word	0x00004aa0
        /*0580*/ 	.word	0x000000ff
        /*0584*/ 	.word	0x00000068
        /*0588*/ 	.short	0x010a
        /*058a*/ 	.byte	0x15
	.zero		1


	//   ....[72]....
        /*058c*/ 	.word	0x00004c90
        /*0590*/ 	.word	0x000000ff
        /*0594*/ 	.word	0x00000048
        /*0598*/ 	.short	0x010b
        /*059a*/ 	.byte	0x15
	.zero		1


	//   ....[73]....
        /*059c*/ 	.word	0x00004ca0
        /*05a0*/ 	.word	0x000000ff
        /*05a4*/ 	.word	0x00000000
        /*05a8*/ 	.short	0x0101
        /*05aa*/ 	.byte	0x25
	.zero		1


	//   ....[74]....
        /*05ac*/ 	.word	0x00004cd0
        /*05b0*/ 	.word	0x000000ff
        /*05b4*/ 	.word	0x00000050
        /*05b8*/ 	.short	0x010a
        /*05ba*/ 	.byte	0x15
	.zero		1


	//   ....[75]....
        /*05bc*/ 	.word	0x00004cf0
        /*05c0*/ 	.word	0x000000ff
        /*05c4*/ 	.word	0x00000058
        /*05c8*/ 	.short	0x010a
        /*05ca*/ 	.byte	0x15
	.zero		1


	//   ....[76]....
        /*05cc*/ 	.word	0x00004d10
        /*05d0*/ 	.word	0x000000ff
        /*05d4*/ 	.word	0x00000060
        /*05d8*/ 	.short	0x010a
        /*05da*/ 	.byte	0x15
	.zero		1


	//   ....[77]....
        /*05dc*/ 	.word	0x00004d50
        /*05e0*/ 	.word	0x00000000
        /*05e4*/ 	.word	0x00000068
        /*05e8*/ 	.short	0x010a
        /*05ea*/ 	.byte	0xff
	.zero		1


	//   ....[78]....
        /*05ec*/ 	.word	0x00005090
        /*05f0*/ 	.word	0x00000003
        /*05f4*/ 	.word	0x00000080
        /*05f8*/ 	.short	0x010a
        /*05fa*/ 	.byte	0xff
	.zero		1


	//   ....[79]....
        /*05fc*/ 	.word	0x00005210
        /*0600*/ 	.word	0x00000000
        /*0604*/ 	.word	0x00000000
        /*0608*/ 	.short	0x0101
        /*060a*/ 	.byte	0xff
	.zero		1


	//   ....[80]....
        /*060c*/ 	.word	0x00005d70
        /*0610*/ 	.word	0x00000003
        /*0614*/ 	.word	0x00000030
        /*0618*/ 	.short	0x010a
        /*061a*/ 	.byte	0xff
	.zero		1


	//   ....[81]....
        /*061c*/ 	.word	0x00005db0
        /*0620*/ 	.word	0x000000b1
        /*0624*/ 	.word	0x000000a0
        /*0628*/ 	.short	0x010a
        /*062a*/ 	.byte	0xff
	.zero		1


	//   ....[82]....
        /*062c*/ 	.word	0x00005ef0
        /*0630*/ 	.word	0x00000003
        /*0634*/ 	.word	0x00000030
        /*0638*/ 	.short	0x010a
        /*063a*/ 	.byte	0xff
	.zero		1


	//   ....[83]....
        /*063c*/ 	.word	0x00006020
        /*0640*/ 	.word	0x00000000
        /*0644*/ 	.word	0x00000000
        /*0648*/ 	.short	0x0101
        /*064a*/ 	.byte	0xff
	.zero		1


	//   ....[84]....
        /*064c*/ 	.word	0x000060a0
        /*0650*/ 	.word	0x000000b1
        /*0654*/ 	.word	0x000000a0
        /*0658*/ 	.short	0x010a
        /*065a*/ 	.byte	0xff
	.zero		1


	//   ....[85]....
        /*065c*/ 	.word	0x00007450
        /*0660*/ 	.word	0x000000be
        /*0664*/ 	.word	0x00000030
        /*0668*/ 	.short	0x010a
        /*066a*/ 	.byte	0xff
	.zero		1


	//   ....[86]....
        /*066c*/ 	.word	0x00007530
        /*0670*/ 	.word	0x000000be
        /*0674*/ 	.word	0x00000030
        /*0678*/ 	.short	0x010a
        /*067a*/ 	.byte	0xff
	.zero		1


	//   ....[87]....
        /*067c*/ 	.word	0x00007660
        /*0680*/ 	.word	0x00000000
        /*0684*/ 	.word	0x00000000
        /*0688*/ 	.short	0x0101
        /*068a*/ 	.byte	0xff
	.zero		1


	//   ....[88]....
        /*068c*/ 	.word	0x00008a00
        /*0690*/ 	.word	0x00000000
        /*0694*/ 	.word	0x00000030
        /*0698*/ 	.short	0x010a
        /*069a*/ 	.byte	0xff
	.zero		1


	//   ....[89]....
        /*069c*/ 	.word	0x00008ae0
        /*06a0*/ 	.word	0x00000000
        /*06a4*/ 	.word	0x00000030
        /*06a8*/ 	.short	0x010a
        /*06aa*/ 	.byte	0xff
	.zero		1


	//   ....[90]....
        /*06ac*/ 	.word	0x00008c30
        /*06b0*/ 	.word	0x00000002
        /*06b4*/ 	.word	0x00000000
        /*06b8*/ 	.short	0x0101
        /*06ba*/ 	.byte	0xff
	.zero		1


	//   ....[91]....
        /*06bc*/ 	.word	0x00009fe0
        /*06c0*/ 	.word	0x00000000
        /*06c4*/ 	.word	0x00000030
        /*06c8*/ 	.short	0x010a
        /*06ca*/ 	.byte	0xff
	.zero		1


	//   ....[92]....
        /*06cc*/ 	.word	0x0000a0c0
        /*06d0*/ 	.word	0x00000000
        /*06d4*/ 	.word	0x00000030
        /*06d8*/ 	.short	0x010a
        /*06da*/ 	.byte	0xff
	.zero		1


	//   ....[93]....
        /*06dc*/ 	.word	0x0000a210
        /*06e0*/ 	.word	0x00000002
        /*06e4*/ 	.word	0x00000000
        /*06e8*/ 	.short	0x0101
        /*06ea*/ 	.byte	0xff
	.zero		1


	//   ....[94]....
        /*06ec*/ 	.word	0x0000a810
        /*06f0*/ 	.word	0x000000ff
        /*06f4*/ 	.word	0x00000000
        /*06f8*/ 	.short	0x0101
        /*06fa*/ 	.byte	0x04
	.zero		1


	//   ....[95]....
        /*06fc*/ 	.word	0x0000b6a0
        /*0700*/ 	.word	0x00000000
        /*0704*/ 	.word	0x000000d0
        /*0708*/ 	.short	0x010a
        /*070a*/ 	.byte	0xff
	.zero		1


	//   ....[96]....
        /*070c*/ 	.word	0x0000b700
        /*0710*/ 	.word	0x00000000
        /*0714*/ 	.word	0x00000018
        /*0718*/ 	.short	0x010a
        /*071a*/ 	.byte	0xff
	.zero		1


	//   ....[97]....
        /*071c*/ 	.word	0x0000b760
        /*0720*/ 	.word	0x00000000
        /*0724*/ 	.word	0x00000018
        /*0728*/ 	.short	0x010a
        /*072a*/ 	.byte	0xff
	.zero		1


	//   ....[98]....
        /*072c*/ 	.word	0x0000b7b0
        /*0730*/ 	.word	0x00000003
        /*0734*/ 	.word	0x00000080
        /*0738*/ 	.short	0x010a
        /*073a*/ 	.byte	0xff
	.zero		1


	//   ....[99]....
        /*073c*/ 	.word	0x0000b810
        /*0740*/ 	.word	0x00000000
        /*0744*/ 	.word	0x00000000
        /*0748*/ 	.short	0x010a
        /*074a*/ 	.byte	0xff
	.zero		1


	//   ....[100]....
        /*074c*/ 	.word	0x0000b870
        /*0750*/ 	.word	0x00000000
        /*0754*/ 	.word	0x00000000
        /*0758*/ 	.short	0x010a
        /*075a*/ 	.byte	0xff
	.zero		1


	//   ....[101]....
        /*075c*/ 	.word	0x0000b8c0
        /*0760*/ 	.word	0x00000002
        /*0764*/ 	.word	0x000000c0
        /*0768*/ 	.short	0x010a
        /*076a*/ 	.byte	0xff
	.zero		1


	//   ....[102]....
        /*076c*/ 	.word	0x0000b920
        /*0770*/ 	.word	0x00000002
        /*0774*/ 	.word	0x00000090
        /*0778*/ 	.short	0x010a
        /*077a*/ 	.byte	0xff
	.zero		1


	//   ....[103]....
        /*077c*/ 	.word	0x0000b970
        /*0780*/ 	.word	0x00000002
        /*0784*/ 	.word	0x00000080
        /*0788*/ 	.short	0x010a
        /*078a*/ 	.byte	0xff
	.zero		1


	//   ....[104]....
        /*078c*/ 	.word	0x0000b9d0
        /*0790*/ 	.word	0x00000000
        /*0794*/ 	.word	0x00000090
        /*0798*/ 	.short	0x010a
        /*079a*/ 	.byte	0xff
	.zero		1


	//   ....[105]....
        /*079c*/ 	.word	0x0000ba20
        /*07a0*/ 	.word	0x00000000
        /*07a4*/ 	.word	0x00000080
        /*07a8*/ 	.short	0x010a
        /*07aa*/ 	.byte	0xff
	.zero		1


	//   ....[106]....
        /*07ac*/ 	.word	0x0000ba80
        /*07b0*/ 	.word	0x00000003
        /*07b4*/ 	.word	0x000000b0
        /*07b8*/ 	.short	0x010a
        /*07ba*/ 	.byte	0xff
	.zero		1


	//   ....[107]....
        /*07bc*/ 	.word	0x0000bae0
        /*07c0*/ 	.word	0x00000000
        /*07c4*/ 	.word	0x00000000
        /*07c8*/ 	.short	0x010a
        /*07ca*/ 	.byte	0xff
	.zero		1


	//   ....[108]....
        /*07cc*/ 	.word	0x0000bb40
        /*07d0*/ 	.word	0x00000000
        /*07d4*/ 	.word	0x00000000
        /*07d8*/ 	.short	0x010a
        /*07da*/ 	.byte	0xff
	.zero		1


	//   ....[109]....
        /*07dc*/ 	.word	0x0000bba0
        /*07e0*/ 	.word	0x00000000
        /*07e4*/ 	.word	0x00000000
        /*07e8*/ 	.short	0x010a
        /*07ea*/ 	.byte	0xff
	.zero		1


	//   ....[110]....
        /*07ec*/ 	.word	0x0000bbf0
        /*07f0*/ 	.word	0x0000000c
        /*07f4*/ 	.word	0x00000080
        /*07f8*/ 	.short	0x010a
        /*07fa*/ 	.byte	0xff
	.zero		1


	//   ....[111]....
        /*07fc*/ 	.word	0x0000bc50
        /*0800*/ 	.word	0x00000000
        /*0804*/ 	.word	0x00000078
        /*0808*/ 	.short	0x010a
        /*080a*/ 	.byte	0xff
	.zero		1


	//   ....[112]....
        /*080c*/ 	.word	0x0000bcb0
        /*0810*/ 	.word	0x00000000
        /*0814*/ 	.word	0x00000050
        /*0818*/ 	.short	0x010a
        /*081a*/ 	.byte	0xff
	.zero		1


	//   ....[113]....
        /*081c*/ 	.word	0x0000bd10
        /*0820*/ 	.word	0x00000000
        /*0824*/ 	.word	0x00000058
        /*0828*/ 	.short	0x010a
        /*082a*/ 	.byte	0xff
	.zero		1


	//   ....[114]....
        /*082c*/ 	.word	0x0000bd70
        /*0830*/ 	.word	0x00000000
        /*0834*/ 	.word	0x00000060
        /*0838*/ 	.short	0x010a
        /*083a*/ 	.byte	0xff
	.zero		1


	//   ....[115]....
        /*083c*/ 	.word	0x0000bdd0
        /*0840*/ 	.word	0x00000000
        /*0844*/ 	.word	0x00000068
        /*0848*/ 	.short	0x010a
        /*084a*/ 	.byte	0xff
	.zero		1


	//   ....[116]....
        /*084c*/ 	.word	0x0000be30
        /*0850*/ 	.word	0x00000000
        /*0854*/ 	.word	0x00000050
        /*0858*/ 	.short	0x010a
        /*085a*/ 	.byte	0xff
	.zero		1


	//   ....[117]....
        /*085c*/ 	.word	0x0000be90
        /*0860*/ 	.word	0x00000000
        /*0864*/ 	.word	0x00000058
        /*0868*/ 	.short	0x010a
        /*086a*/ 	.byte	0xff
	.zero		1


	//   ....[118]....
        /*086c*/ 	.word	0x0000bef0
        /*0870*/ 	.word	0x00000000
        /*0874*/ 	.word	0x00000060
        /*0878*/ 	.short	0x010a
        /*087a*/ 	.byte	0xff
	.zero		1


	//   ....[119]....
        /*087c*/ 	.word	0x0000bf40
        /*0880*/ 	.word	0x00000003
        /*0884*/ 	.word	0x00000080
        /*0888*/ 	.short	0x010a
        /*088a*/ 	.byte	0xff
	.zero		1


	//   ....[120]....
        /*088c*/ 	.word	0x0000bf90
        /*0890*/ 	.word	0x00000003
        /*0894*/ 	.word	0x00000030
        /*0898*/ 	.short	0x010a
        /*089a*/ 	.byte	0xff
	.zero		1


	//   ....[121]....
        /*089c*/ 	.word	0x0000bfe0
        /*08a0*/ 	.word	0x000000b1
        /*08a4*/ 	.word	0x000000a0
        /*08a8*/ 	.short	0x010a
        /*08aa*/ 	.byte	0xff
	.zero		1


	//   ....[122]....
        /*08ac*/ 	.word	0x0000c030
        /*08b0*/ 	.word	0x000000be
        /*08b4*/ 	.word	0x00000030
        /*08b8*/ 	.short	0x010a
        /*08ba*/ 	.byte	0xff
	.zero		1


	//   ....[123]....
        /*08bc*/ 	.word	0x0000c080
        /*08c0*/ 	.word	0x00000000
        /*08c4*/ 	.word	0x00000030
        /*08c8*/ 	.short	0x010a
        /*08ca*/ 	.byte	0xff
	.zero		1


	//   ....[124]....
        /*08cc*/ 	.word	0x0000c0d0
        /*08d0*/ 	.word	0x00000000
        /*08d4*/ 	.word	0x00000030
        /*08d8*/ 	.short	0x010a
        /*08da*/ 	.byte	0xff
	.zero		1


	//----- nvinfo : EIATTR_NUM_MBARRIERS
	.align		4
.L_48:
        /*08dc*/ 	.byte	0x03, 0x38
        /*08de*/ 	.short	0x001c


	//----- nvinfo : EIATTR_EXIT_INSTR_OFFSETS
	.align		4
        /*08e0*/ 	.byte	0x04, 0x1c
        /*08e2*/ 	.short	(.L_50 - .L_49)


	//   ....[0]....
.L_49:
        /*08e4*/ 	.word	0x000028a0


	//   ....[1]....
        /*08e8*/ 	.word	0x00002db0


	//   ....[2]....
        /*08ec*/ 	.word	0x00002e10


	//   ....[3]....
        /*08f0*/ 	.word	0x00003c10


	//   ....[4]....
        /*08f4*/ 	.word	0x00004d80


	//   ....[5]....
        /*08f8*/ 	.word	0x00004dc0


	//   ....[6]....
        /*08fc*/ 	.word	0x0000b690


	//----- nvinfo : EIATTR_MAX_THREADS
	.align		4
.L_50:
        /*0900*/ 	.byte	0x04, 0x05
        /*0902*/ 	.short	(.L_52 - .L_51)
.L_51:
        /*0904*/ 	.word	0x00000100
        /*0908*/ 	.word	0x00000001
        /*090c*/ 	.word	0x00000001


	//----- nvinfo : EIATTR_CRS_STACK_SIZE
	.align		4
.L_52:
        /*0910*/ 	.byte	0x04, 0x1e
        /*0912*/ 	.short	(.L_54 - .L_53)
.L_53:
        /*0914*/ 	.word	0x00000000


	//----- nvinfo : EIATTR_CBANK_PARAM_SIZE
	.align		4
.L_54:
        /*0918*/ 	.byte	0x03, 0x19
        /*091a*/ 	.short	0x0800


	//----- nvinfo : EIATTR_PARAM_CBANK
	.align		4
        /*091c*/ 	.byte	0x04, 0x0a
        /*091e*/ 	.short	(.L_56 - .L_55)
	.align		4
.L_55:
        /*0920*/ 	.word	index@(.nv.constant0._ZN7cutlass13device_kernelINS_4gemm6kernel13GemmUniversalIN4cute5tupleIJiiiiEEENS1_10collective13CollectiveMmaINS1_35MainloopSm100TmaUmmaWarpSpecializedILi3ELi2ELi2ENS5_IJNS4_1CILi1EEENSA_ILi4EEESB_EEEEENS5_IJNSA_ILi128EEENSA_ILi256EEESF_EEENS_12float_e5m2_tENS5_IJlSB_lEEESI_SJ_NS4_8TiledMMAINS4_8MMA_AtomIJNS4_10MMA_TraitsINS4_19SM100_MMA_F8F6F4_SSEJSI_SI_fSF_SG_NS4_17integral_constantINS4_4UMMA5MajorELSQ_0EEESR_NSO_INSP_7ScaleInELSS_0EEEST_EEEEEENS4_6LayoutINS5_IJSB_SB_SB_EEENS5_IJNSA_ILi0EEESY_SY_EEEEENS5_IJNS4_10UnderscoreES11_S11_EEEEENS4_23SM90_TMA_LOAD_MULTICASTENS4_14ComposedLayoutINS4_7SwizzleILi3ELi4ELi3EEENS4_18smem_ptr_flag_bitsILi8EEENSW_INS5_IJNSA_ILi8EEESF_EEENS5_IJSF_SB_EEEEEEEvNS4_8identityENS4_13SM90_TMA_LOADES1E_vS1F_EENS_8epilogue10collective18CollectiveEpilogueINS1I_23Sm100TmaWarpSpecializedILi4ELi2ELi64ELb0ELb0EEEJSH_NS5_IJNSW_ISF_SB_EENSW_INSA_ILi64EEESB_EEEEESI_SJ_SI_SJ_NS1I_6fusion15FusionCallbacksIS1M_NS1R_17LinearCombinationISI_fSI_fLNS_15FloatRoundStyleE2EEESH_S1Q_JEEENS4_5SM1004TMEM4LOAD26SM100_TMEM_LOAD_32dp32b64xES1G_NS15_INS16_ILi2ELi4ELi3EEES19_NSW_INS5_IJS1A_S1O_EEENS5_IJS1O_SB_EEEEEEENS4_39AutoVectorizingCopyWithAssumedAlignmentILi128EEENS4_14SM90_TMA_STOREES25_S27_S27_EEEvvEEEEvNT_6ParamsE)
        /*0924*/ 	.short	0x0380
        /*0926*/ 	.short	0x0800


	//----- nvinfo : EIATTR_SW_WAR
	.align		4
.L_56:
        /*0928*/ 	.byte	0x04, 0x36
        /*092a*/ 	.short	(.L_58 - .L_57)
.L_57:
        /*092c*/ 	.word	0x00000008
.L_58:


//--------------------- .nv.callgraph             --------------------------
	.section	.nv.callgraph,"",@"SHT_CUDA_CALLGRAPH"
	.align	4
	.sectionentsize	8
	.align		4
        /*0000*/ 	.word	0x00000000
	.align		4
        /*0004*/ 	.word	0xffffffff
	.align		4
        /*0008*/ 	.word	index@(_ZN7cutlass13device_kernelINS_4gemm6kernel13GemmUniversalIN4cute5tupleIJiiiiEEENS1_10collective13CollectiveMmaINS1_35MainloopSm100TmaUmmaWarpSpecializedILi3ELi2ELi2ENS5_IJNS4_1CILi1EEENSA_ILi4EEESB_EEEEENS5_IJNSA_ILi128EEENSA_ILi256EEESF_EEENS_12float_e5m2_tENS5_IJlSB_lEEESI_SJ_NS4_8TiledMMAINS4_8MMA_AtomIJNS4_10MMA_TraitsINS4_19SM100_MMA_F8F6F4_SSEJSI_SI_fSF_SG_NS4_17integral_constantINS4_4UMMA5MajorELSQ_0EEESR_NSO_INSP_7ScaleInELSS_0EEEST_EEEEEENS4_6LayoutINS5_IJSB_SB_SB_EEENS5_IJNSA_ILi0EEESY_SY_EEEEENS5_IJNS4_10UnderscoreES11_S11_EEEEENS4_23SM90_TMA_LOAD_MULTICASTENS4_14ComposedLayoutINS4_7SwizzleILi3ELi4ELi3EEENS4_18smem_ptr_flag_bitsILi8EEENSW_INS5_IJNSA_ILi8EEESF_EEENS5_IJSF_SB_EEEEEEEvNS4_8identityENS4_13SM90_TMA_LOADES1E_vS1F_EENS_8epilogue10collective18CollectiveEpilogueINS1I_23Sm100TmaWarpSpecializedILi4ELi2ELi64ELb0ELb0EEEJSH_NS5_IJNSW_ISF_SB_EENSW_INSA_ILi64EEESB_EEEEESI_SJ_SI_SJ_NS1I_6fusion15FusionCallbacksIS1M_NS1R_17LinearCombinationISI_fSI_fLNS_15FloatRoundStyleE2EEESH_S1Q_JEEENS4_5SM1004TMEM4LOAD26SM100_TMEM_LOAD_32dp32b64xES1G_NS15_INS16_ILi2ELi4ELi3EEES19_NSW_INS5_IJS1A_S1O_EEENS5_IJS1O_SB_EEEEEEENS4_39AutoVectorizingCopyWithAssumedAlignmentILi128EEENS4_14SM90_TMA_STOREES25_S27_S27_EEEvvEEEEvNT_6ParamsE)
	.align		4
        /*000c*/ 	.word	index@(__assertfail)
	.align		4
        /*0010*/ 	.word	0x00000000
	.align		4
        /*0014*/ 	.word	0xfffffffe
	.align		4
        /*0018*/ 	.word	0x00000000
	.align		4
        /*001c*/ 	.word	0xfffffffd
	.align		4
        /*0020*/ 	.word	0x00000000
	.align		4
        /*0024*/ 	.word	0xfffffffc


//--------------------- .nv.constant4             --------------------------
	.section	.nv.constant4,"a",@progbits
	.align	8
	.align		8
.nv.constant4:
        /*0000*/ 	.dword	__assertfail
	.align		8
        /*0008*/ 	.dword	__unnamed_1
	.align		8
        /*0010*/ 	.dword	__unnamed_2
	.align		8
        /*0018*/ 	.dword	__unnamed_3
	.align		8
        /*0020*/ 	.dword	_ZN40_INTERNAL_5fb14c35_4_k_cu_e8003c7e_223384cuda3std3__45__cpo5beginE
	.align		8
        /*0028*/ 	.dword	_ZN40_INTERNAL_5fb14c35_4_k_cu_e8003c7e_223384cuda3std3__45__cpo3endE
	.align		8
        /*0030*/ 	.dword	_ZN40_INTERNAL_5fb14c35_4_k_cu_e8003c7e_223384cuda3std3__45__cpo6cbeginE
	.align		8
        /*0038*/ 	.dword	_ZN40_INTERNAL_5fb14c35_4_k_cu_e8003c7e_223384cuda3std3__45__cpo4cendE
	.align		8
        /*0040*/ 	.dword	_ZN40_INTERNAL_5fb14c35_4_k_cu_e8003c7e_223384cuda3std3__442_GLOBAL__N__5fb14c35_4_k_cu_e8003c7e_223386ignoreE
	.align		8
        /*0048*/ 	.dword	_ZN40_INTERNAL_5fb14c35_4_k_cu_e8003c7e_223384cuda3std3__419piecewise_constructE
	.align		8
        /*0050*/ 	.dword	_ZN40_INTERNAL_5fb14c35_4_k_cu_e8003c7e_223384cuda3std3__48in_placeE
	.align		8
        /*0058*/ 	.dword	_ZN40_INTERNAL_5fb14c35_4_k_cu_e8003c7e_223384cuda3std6ranges3__45__cpo4swapE
	.align		8
        /*0060*/ 	.dword	_ZN40_INTERNAL_5fb14c35_4_k_cu_e8003c7e_223384cuda3std6ranges3__45__cpo9iter_moveE
	.align		8
        /*0068*/ 	.dword	_ZN40_INTERNAL_5fb14c35_4_k_cu_e8003c7e_223384cute7productE
	.align		8
        /*0070*/ 	.dword	_ZN40_INTERNAL_5fb14c35_4_k_cu_e8003c7e_223384cute1_E
	.align		8
        /*0078*/ 	.dword	$str$25
	.align		8
        /*0080*/ 	.dword	$str$26
	.align		8
        /*0088*/ 	.dword	$str$27
	.align		8
        /*0090*/ 	.dword	$str$28


//--------------------- .text._ZN7cutlass13device_kernelINS_4gemm6kernel13GemmUniversalIN4cute5tupleIJiiiiEEENS1_10collective13CollectiveMmaINS1_35MainloopSm100TmaUmmaWarpSpecializedILi3ELi2ELi2ENS5_IJNS4_1CILi1EEENSA_ILi4EEESB_EEEEENS5_IJNSA_ILi128EEENSA_ILi256EEESF_EEENS_12float_e5m2_tENS5_IJlSB_lEEESI_SJ_NS4_8TiledMMAINS4_8MMA_AtomIJNS4_10MMA_TraitsINS4_19SM100_MMA_F8F6F4_SSEJSI_SI_fSF_SG_NS4_17integral_constantINS4_4UMMA5MajorELSQ_0EEESR_NSO_INSP_7ScaleInELSS_0EEEST_EEEEEENS4_6LayoutINS5_IJSB_SB_SB_EEENS5_IJNSA_ILi0EEESY_SY_EEEEENS5_IJNS4_10UnderscoreES11_S11_EEEEENS4_23SM90_TMA_LOAD_MULTICASTENS4_14ComposedLayoutINS4_7SwizzleILi3ELi4ELi3EEENS4_18smem_ptr_flag_bitsILi8EEENSW_INS5_IJNSA_ILi8EEESF_EEENS5_IJSF_SB_EEEEEEEvNS4_8identityENS4_13SM90_TMA_LOADES1E_vS1F_EENS_8epilogue10collective18CollectiveEpilogueINS1I_23Sm100TmaWarpSpecializedILi4ELi2ELi64ELb0ELb0EEEJSH_NS5_IJNSW_ISF_SB_EENSW_INSA_ILi64EEESB_EEEEESI_SJ_SI_SJ_NS1I_6fusion15FusionCallbacksIS1M_NS1R_17LinearCombinationISI_fSI_fLNS_15FloatRoundStyleE2EEESH_S1Q_JEEENS4_5SM1004TMEM4LOAD26SM100_TMEM_LOAD_32dp32b64xES1G_NS15_INS16_ILi2ELi4ELi3EEES19_NSW_INS5_IJS1A_S1O_EEENS5_IJS1O_SB_EEEEEEENS4_39AutoVectorizingCopyWithAssumedAlignmentILi128EEENS4_14SM90_TMA_STOREES25_S27_S27_EEEvvEEEEvNT_6ParamsE --------------------------
	.section	.text._ZN7cutlass13device_kernelINS_4gemm6kernel13GemmUniversalIN4cute5tupleIJiiiiEEENS1_10collective13CollectiveMmaINS1_35MainloopSm100TmaUmmaWarpSpecializedILi3ELi2ELi2ENS5_IJNS4_1CILi1EEENSA_ILi4EEESB_EEEEENS5_IJNSA_ILi128EEENSA_ILi256EEESF_EEENS_12float_e5m2_tENS5_IJlSB_lEEESI_SJ_NS4_8TiledMMAINS4_8MMA_AtomIJNS4_10MMA_TraitsINS4_19SM100_MMA_F8F6F4_SSEJSI_SI_fSF_SG_NS4_17integral_constantINS4_4UMMA5MajorELSQ_0EEESR_NSO_INSP_7ScaleInELSS_0EEEST_EEEEEENS4_6LayoutINS5_IJSB_SB_SB_EEENS5_IJNSA_ILi0EEESY_SY_EEEEENS5_IJNS4_10UnderscoreES11_S11_EEEEENS4_23SM90_TMA_LOAD_MULTICASTENS4_14ComposedLayoutINS4_7SwizzleILi3ELi4ELi3EEENS4_18smem_ptr_flag_bitsILi8EEENSW_INS5_IJNSA_ILi8EEESF_EEENS5_IJSF_SB_EEEEEEEvNS4_8identityENS4_13SM90_TMA_LOADES1E_vS1F_EENS_8epilogue10collective18CollectiveEpilogueINS1I_23Sm100TmaWarpSpecializedILi4ELi2ELi64ELb0ELb0EEEJSH_NS5_IJNSW_ISF_SB_EENSW_INSA_ILi64EEESB_EEEEESI_SJ_SI_SJ_NS1I_6fusion15FusionCallbacksIS1M_NS1R_17LinearCombinationISI_fSI_fLNS_15FloatRoundStyleE2EEESH_S1Q_JEEENS4_5SM1004TMEM4LOAD26SM100_TMEM_LOAD_32dp32b64xES1G_NS15_INS16_ILi2ELi4ELi3EEES19_NSW_INS5_IJS1A_S1O_EEENS5_IJS1O_SB_EEEEEEENS4_39AutoVectorizingCopyWithAssumedAlignmentILi128EEENS4_14SM90_TMA_STOREES25_S27_S27_EEEvvEEEEvNT_6ParamsE,"ax",@progbits
	.align	128
.text._ZN7cutlass13device_kernelINS_4gemm6kernel13GemmUniversalIN4cute5tupleIJiiiiEEENS1_10collective13CollectiveMmaINS1_35MainloopSm100TmaUmmaWarpSpecializedILi3ELi2ELi2ENS5_IJNS4_1CILi1EEENSA_ILi4EEESB_EEEEENS5_IJNSA_ILi128EEENSA_ILi256EEESF_EEENS_12float_e5m2_tENS5_IJlSB_lEEESI_SJ_NS4_8TiledMMAINS4_8MMA_AtomIJNS4_10MMA_TraitsINS4_19SM100_MMA_F8F6F4_SSEJSI_SI_fSF_SG_NS4_17integral_constantINS4_4UMMA5MajorELSQ_0EEESR_NSO_INSP_7ScaleInELSS_0EEEST_EEEEEENS4_6LayoutINS5_IJSB_SB_SB_EEENS5_IJNSA_ILi0EEESY_SY_EEEEENS5_IJNS4_10UnderscoreES11_S11_EEEEENS4_23SM90_TMA_LOAD_MULTICASTENS4_14ComposedLayoutINS4_7SwizzleILi3ELi4ELi3EEENS4_18smem_ptr_flag_bitsILi8EEENSW_INS5_IJNSA_ILi8EEESF_EEENS5_IJSF_SB_EEEEEEEvNS4_8identityENS4_13SM90_TMA_LOADES1E_vS1F_EENS_8epilogue10collective18CollectiveEpilogueINS1I_23Sm100TmaWarpSpecializedILi4ELi2ELi64ELb0ELb0EEEJSH_NS5_IJNSW_ISF_SB_EENSW_INSA_ILi64EEESB_EEEEESI_SJ_SI_SJ_NS1I_6fusion15FusionCallbacksIS1M_NS1R_17LinearCombinationISI_fSI_fLNS_15FloatRoundStyleE2EEESH_S1Q_JEEENS4_5SM1004TMEM4LOAD26SM100_TMEM_LOAD_32dp32b64xES1G_NS15_INS16_ILi2ELi4ELi3EEES19_NSW_INS5_IJS1A_S1O_EEENS5_IJS1O_SB_EEEEEEENS4_39AutoVectorizingCopyWithAssumedAlignmentILi128EEENS4_14SM90_TMA_STOREES25_S27_S27_EEEvvEEEEvNT_6ParamsE:
        .type           _ZN7cutlass13device_kernelINS_4gemm6kernel13GemmUniversalIN4cute5tupleIJiiiiEEENS1_10collective13CollectiveMmaINS1_35MainloopSm100TmaUmmaWarpSpecializedILi3ELi2ELi2ENS5_IJNS4_1CILi1EEENSA_ILi4EEESB_EEEEENS5_IJNSA_ILi128EEENSA_ILi256EEESF_EEENS_12float_e5m2_tENS5_IJlSB_lEEESI_SJ_NS4_8TiledMMAINS4_8MMA_AtomIJNS4_10MMA_TraitsINS4_19SM100_MMA_F8F6F4_SSEJSI_SI_fSF_SG_NS4_17integral_constantINS4_4UMMA5MajorELSQ_0EEESR_NSO_INSP_7ScaleInELSS_0EEEST_EEEEEENS4_6LayoutINS5_IJSB_SB_SB_EEENS5_IJNSA_ILi0EEESY_SY_EEEEENS5_IJNS4_10UnderscoreES11_S11_EEEEENS4_23SM90_TMA_LOAD_MULTICASTENS4_14ComposedLayoutINS4_7SwizzleILi3ELi4ELi3EEENS4_18smem_ptr_flag_bitsILi8EEENSW_INS5_IJNSA_ILi8EEESF_EEENS5_IJSF_SB_EEEEEEEvNS4_8identityENS4_13SM90_TMA_LOADES1E_vS1F_EENS_8epilogue10collective18CollectiveEpilogueINS1I_23Sm100TmaWarpSpecializedILi4ELi2ELi64ELb0ELb0EEEJSH_NS5_IJNSW_ISF_SB_EENSW_INSA_ILi64EEESB_EEEEESI_SJ_SI_SJ_NS1I_6fusion15FusionCallbacksIS1M_NS1R_17LinearCombinationISI_fSI_fLNS_15FloatRoundStyleE2EEESH_S1Q_JEEENS4_5SM1004TMEM4LOAD26SM100_TMEM_LOAD_32dp32b64xES1G_NS15_INS16_ILi2ELi4ELi3EEES19_NSW_INS5_IJS1A_S1O_EEENS5_IJS1O_SB_EEEEEEENS4_39AutoVectorizingCopyWithAssumedAlignmentILi128EEENS4_14SM90_TMA_STOREES25_S27_S27_EEEvvEEEEvNT_6ParamsE,@function
        .size           _ZN7cutlass13device_kernelINS_4gemm6kernel13GemmUniversalIN4cute5tupleIJiiiiEEENS1_10collective13CollectiveMmaINS1_35MainloopSm100TmaUmmaWarpSpecializedILi3ELi2ELi2ENS5_IJNS4_1CILi1EEENSA_ILi4EEESB_EEEEENS5_IJNSA_ILi128EEENSA_ILi256EEESF_EEENS_12float_e5m2_tENS5_IJlSB_lEEESI_SJ_NS4_8TiledMMAINS4_8MMA_AtomIJNS4_10MMA_TraitsINS4_19SM100_MMA_F8F6F4_SSEJSI_SI_fSF_SG_NS4_17integral_constantINS4_4UMMA5MajorELSQ_0EEESR_NSO_INSP_7ScaleInELSS_0EEEST_EEEEEENS4_6LayoutINS5_IJSB_SB_SB_EEENS5_IJNSA_ILi0EEESY_SY_EEEEENS5_IJNS4_10UnderscoreES11_S11_EEEEENS4_23SM90_TMA_LOAD_MULTICASTENS4_14ComposedLayoutINS4_7SwizzleILi3ELi4ELi3EEENS4_18smem_ptr_flag_bitsILi8EEENSW_INS5_IJNSA_ILi8EEESF_EEENS5_IJSF_SB_EEEEEEEvNS4_8identityENS4_13SM90_TMA_LOADES1E_vS1F_EENS_8epilogue10collective18CollectiveEpilogueINS1I_23Sm100TmaWarpSpecializedILi4ELi2ELi64ELb0ELb0EEEJSH_NS5_IJNSW_ISF_SB_EENSW_INSA_ILi64EEESB_EEEEESI_SJ_SI_SJ_NS1I_6fusion15FusionCallbacksIS1M_NS1R_17LinearCombinationISI_fSI_fLNS_15FloatRoundStyleE2EEESH_S1Q_JEEENS4_5SM1004TMEM4LOAD26SM100_TMEM_LOAD_32dp32b64xES1G_NS15_INS16_ILi2ELi4ELi3EEES19_NSW_INS5_IJS1A_S1O_EEENS5_IJS1O_SB_EEEEEEENS4_39AutoVectorizingCopyWithAssumedAlignmentILi128EEENS4_14SM90_TMA_STOREES25_S27_S27_EEEvvEEEEvNT_6ParamsE,(.L_x_171 - _ZN7cutlass13device_kernelINS_4gemm6kernel13GemmUniversalIN4cute5tupleIJiiiiEEENS1_10collective13CollectiveMmaINS1_35MainloopSm100TmaUmmaWarpSpecializedILi3ELi2ELi2ENS5_IJNS4_1CILi1EEENSA_ILi4EEESB_EEEEENS5_IJNSA_ILi128EEENSA_ILi256EEESF_EEENS_12float_e5m2_tENS5_IJlSB_lEEESI_SJ_NS4_8TiledMMAINS4_8MMA_AtomIJNS4_10MMA_TraitsINS4_19SM100_MMA_F8F6F4_SSEJSI_SI_fSF_SG_NS4_17integral_constantINS4_4UMMA5MajorELSQ_0EEESR_NSO_INSP_7ScaleInELSS_0EEEST_EEEEEENS4_6LayoutINS5_IJSB_SB_SB_EEENS5_IJNSA_ILi0EEESY_SY_EEEEENS5_IJNS4_10UnderscoreES11_S11_EEEEENS4_23SM90_TMA_LOAD_MULTICASTENS4_14ComposedLayoutINS4_7SwizzleILi3ELi4ELi3EEENS4_18smem_ptr_flag_bitsILi8EEENSW_INS5_IJNSA_ILi8EEESF_EEENS5_IJSF_SB_EEEEEEEvNS4_8identityENS4_13SM90_TMA_LOADES1E_vS1F_EENS_8epilogue10collective18CollectiveEpilogueINS1I_23Sm100TmaWarpSpecializedILi4ELi2ELi64ELb0ELb0EEEJSH_NS5_IJNSW_ISF_SB_EENSW_INSA_ILi64EEESB_EEEEESI_SJ_SI_SJ_NS1I_6fusion15FusionCallbacksIS1M_NS1R_17LinearCombinationISI_fSI_fLNS_15FloatRoundStyleE2EEESH_S1Q_JEEENS4_5SM1004TMEM4LOAD26SM100_TMEM_LOAD_32dp32b64xES1G_NS15_INS16_ILi2ELi4ELi3EEES19_NSW_INS5_IJS1A_S1O_EEENS5_IJS1O_SB_EEEEEEENS4_39AutoVectorizingCopyWithAssumedAlignmentILi128EEENS4_14SM90_TMA_STOREES25_S27_S27_EEEvvEEEEvNT_6ParamsE)
        .other          _ZN7cutlass13device_kernelINS_4gemm6kernel13GemmUniversalIN4cute5tupleIJiiiiEEENS1_10collective13CollectiveMmaINS1_35MainloopSm100TmaUmmaWarpSpecializedILi3ELi2ELi2ENS5_IJNS4_1CILi1EEENSA_ILi4EEESB_EEEEENS5_IJNSA_ILi128EEENSA_ILi256EEESF_EEENS_12float_e5m2_tENS5_IJlSB_lEEESI_SJ_NS4_8TiledMMAINS4_8MMA_AtomIJNS4_10MMA_TraitsINS4_19SM100_MMA_F8F6F4_SSEJSI_SI_fSF_SG_NS4_17integral_constantINS4_4UMMA5MajorELSQ_0EEESR_NSO_INSP_7ScaleInELSS_0EEEST_EEEEEENS4_6LayoutINS5_IJSB_SB_SB_EEENS5_IJNSA_ILi0EEESY_SY_EEEEENS5_IJNS4_10UnderscoreES11_S11_EEEEENS4_23SM90_TMA_LOAD_MULTICASTENS4_14ComposedLayoutINS4_7SwizzleILi3ELi4ELi3EEENS4_18smem_ptr_flag_bitsILi8EEENSW_INS5_IJNSA_ILi8EEESF_EEENS5_IJSF_SB_EEEEEEEvNS4_8identityENS4_13SM90_TMA_LOADES1E_vS1F_EENS_8epilogue10collective18CollectiveEpilogueINS1I_23Sm100TmaWarpSpecializedILi4ELi2ELi64ELb0ELb0EEEJSH_NS5_IJNSW_ISF_SB_EENSW_INSA_ILi64EEESB_EEEEESI_SJ_SI_SJ_NS1I_6fusion15FusionCallbacksIS1M_NS1R_17LinearCombinationISI_fSI_fLNS_15FloatRoundStyleE2EEESH_S1Q_JEEENS4_5SM1004TMEM4LOAD26SM100_TMEM_LOAD_32dp32b64xES1G_NS15_INS16_ILi2ELi4ELi3EEES19_NSW_INS5_IJS1A_S1O_EEENS5_IJS1O_SB_EEEEEEENS4_39AutoVectorizingCopyWithAssumedAlignmentILi128EEENS4_14SM90_TMA_STOREES25_S27_S27_EEEvvEEEEvNT_6ParamsE,@"STO_CUDA_ENTRY STV_DEFAULT"
_ZN7cutlass13device_kernelINS_4gemm6kernel13GemmUniversalIN4cute5tupleIJiiiiEEENS1_10collective13CollectiveMmaINS1_35MainloopSm100TmaUmmaWarpSpecializedILi3ELi2ELi2ENS5_IJNS4_1CILi1EEENSA_ILi4EEESB_EEEEENS5_IJNSA_ILi128EEENSA_ILi256EEESF_EEENS_12float_e5m2_tENS5_IJlSB_lEEESI_SJ_NS4_8TiledMMAINS4_8MMA_AtomIJNS4_10MMA_TraitsINS4_19SM100_MMA_F8F6F4_SSEJSI_SI_fSF_SG_NS4_17integral_constantINS4_4UMMA5MajorELSQ_0EEESR_NSO_INSP_7ScaleInELSS_0EEEST_EEEEEENS4_6LayoutINS5_IJSB_SB_SB_EEENS5_IJNSA_ILi0EEESY_SY_EEEEENS5_IJNS4_10UnderscoreES11_S11_EEEEENS4_23SM90_TMA_LOAD_MULTICASTENS4_14ComposedLayoutINS4_7SwizzleILi3ELi4ELi3EEENS4_18smem_ptr_flag_bitsILi8EEENSW_INS5_IJNSA_ILi8EEESF_EEENS5_IJSF_SB_EEEEEEEvNS4_8identityENS4_13SM90_TMA_LOADES1E_vS1F_EENS_8epilogue10collective18CollectiveEpilogueINS1I_23Sm100TmaWarpSpecializedILi4ELi2ELi64ELb0ELb0EEEJSH_NS5_IJNSW_ISF_SB_EENSW_INSA_ILi64EEESB_EEEEESI_SJ_SI_SJ_NS1I_6fusion15FusionCallbacksIS1M_NS1R_17LinearCombinationISI_fSI_fLNS_15FloatRoundStyleE2EEESH_S1Q_JEEENS4_5SM1004TMEM4LOAD26SM100_TMEM_LOAD_32dp32b64xES1G_NS15_INS16_ILi2ELi4ELi3EEES19_NSW_INS5_IJS1A_S1O_EEENS5_IJS1O_SB_EEEEEEENS4_39AutoVectorizingCopyWithAssumedAlignmentILi128EEENS4_14SM90_TMA_STOREES25_S27_S27_EEEvvEEEEvNT_6ParamsE:
[----:B------:R-:W1:Y:S01]  /*0000*/  LDC R1, c[0x0][0x37c] ;  /* 0x0000df00ff017b82 */ /* 0x000e620000000800 */
[----:B------:R-:W2:Y:S01]  /*0010*/  S2R R170, SR_TID.X ;  /* 0x0000000000aa7919 */ /* 0x000ea20000002100 */
[----:B------:R-:W3:Y:S01]  /*0020*/  LDCU.64 UR8, c[0x0][0x890] ;  /* 0x00011200ff0877ac */ /* 0x000ee20008000a00 */
[----:B------:R-:W-:Y:S02]  /*0030*/  PRMT R158, RZ, 0x7610, R158 ;  /* 0x00007610ff9e7816 */ /* 0x000fe4000000009e */
[----:B------:R-:W-:Y:S01]  /*0040*/  ELECT P3, URZ, PT ;  /* 0x0000000000ff782f */ /* 0x000fe20003860000 */
[----:B---3--:R-:W-:-:S04]  /*0050*/  UISETP.NE.U32.AND UP0, UPT, UR8, URZ, UPT ;  /* 0x000000ff0800728c */ /* 0x008fc8000bf05070 */
[----:B------:R-:W-:Y:S01]  /*0060*/  UISETP.NE.AND.EX UP0, UPT, UR9, URZ, UPT, UP0 ;  /* 0x000000ff0900728c */ /* 0x000fe2000bf05300 */
[----:B--2---:R-:W-:-:S05]  /*0070*/  SHF.R.U32.HI R159, RZ, 0x5, R170 ;  /* 0x00000005ff9f7819 */ /* 0x004fca00000116aa */
[----:B------:R-:W2:Y:S02]  /*0080*/  SHFL.IDX PT, R0, R159, RZ, 0x1f ;  /* 0x00001fff9f007589 */ /* 0x000ea400000e0000 */
[----:B--2---:R-:W-:Y:S01]  /*0090*/  R2UR UR17, R0 ;  /* 0x00000000001172ca */ /* 0x004fe200000e0000 */
[----:B-1----:R-:W-:-:S14]  /*00a0*/  BRA.U UP0, `(.L_x_0) ;  /* 0x0000000100307547 */ /* 0x002fdc000b800000 */
[----:B------:R-:W1:Y:S02]  /*00b0*/  LDCU.64 UR4, c[0x0][0x888] ;  /* 0x00011100ff0477ac */ /* 0x000e640008000a00 */
[----:B-1----:R-:W-:-:S04]  /*00c0*/  UISETP.NE.U32.AND UP0, UPT, UR4, URZ, UPT ;  /* 0x000000ff0400728c */ /* 0x002fc8000bf05070 */
[----:B------:R-:W-:-:S09]  /*00d0*/  UISETP.NE.AND.EX UP0, UPT, UR5, URZ, UPT, UP0 ;  /* 0x000000ff0500728c */ /* 0x000fd2000bf05300 */
[----:B------:R-:W-:Y:S05]  /*00e0*/  BRA.U !UP0, `(.L_x_1) ;  /* 0x0000000108147547 */ /* 0x000fea000b800000 */
[----:B------:R-:W1:Y:S01]  /*00f0*/  LDC.64 R2, c[0x0][0x888] ;  /* 0x00022200ff027b82 */ /* 0x000e620000000a00 */
[----:B------:R-:W1:Y:S02]  /*0100*/  LDCU.64 UR4, c[0x0][0x358] ;  /* 0x00006b00ff0477ac */ /* 0x000e640008000a00 */
[----:B-1----:R1:W5:Y:S01]  /*0110*/  LDG.E R73, desc[UR4][R2.64] ;  /* 0x0000000402497981 */ /* 0x002362000c1e1900 */
[----:B------:R-:W-:Y:S01]  /*0120*/  HFMA2 R158, -RZ, RZ, 0, 5.9604644775390625e-08 ;  /* 0x00000001ff9e7431 */ /* 0x000fe200000001ff */
[----:B------:R-:W-:Y:S05]  /*0130*/  BRA `(.L_x_0) ;  /* 0x00000000000c7947 */ /* 0x000fea0003800000 */
.L_x_1:
[----:B------:R-:W1:Y:S01]  /*0140*/  LDCU UR4, c[0x0][0x880] ;  /* 0x00011000ff0477ac */ /* 0x000e620008000800 */
[----:B------:R-:W-:Y:S01]  /*0150*/  HFMA2 R158, -RZ, RZ, 0, 5.9604644775390625e-08 ;  /* 0x00000001ff9e7431 */ /* 0x000fe200000001ff */
[----:B-1----:R-:W-:-:S07]  /*0160*/  MOV R73, UR4 ;  /* 0x0000000400497c02 */ /* 0x002fce0008000f00 */
.L_x_0:
[----:B------:R-:W2:Y:S02]  /*0170*/  LDCU.64 UR4, c[0x0][0x8b0] ;  /* 0x00011600ff0477ac */ /* 0x000ea40008000a00 */
[----:B--2---:R-:W-:-:S04]  /*0180*/  UISETP.NE.U32.AND UP0, UPT, UR4, URZ, UPT ;  /* 0x000000ff0400728c */ /* 0x004fc8000bf05070 */
[----:B------:R-:W-:-:S09]  /*0190*/  UISETP.NE.AND.EX UP0, UPT, UR5, URZ, UPT, UP0 ;  /* 0x000000ff0500728c */ /* 0x000fd2000bf05300 */
[----:B------:R-:W-:Y:S05]  /*01a0*/  BRA.U UP0, `(.L_x_2) ;  /* 0x0000000100287547 */ /* 0x000fea000b800000 */
[----:B------:R-:W2:Y:S02]  /*01b0*/  LDCU.64 UR4, c[0x0][0x8a8] ;  /* 0x00011500ff0477ac */ /* 0x000ea40008000a00 */
[----:B--2---:R-:W-:-:S04]  /*01c0*/  UISETP.NE.U32.AND UP0, UPT, UR4, URZ, UPT ;  /* 0x000000ff0400728c */ /* 0x004fc8000bf05070 */
[----:B------:R-:W-:-:S09]  /*01d0*/  UISETP.NE.AND.EX UP0, UPT, UR5, URZ, UPT, UP0 ;  /* 0x000000ff0500728c */ /* 0x000fd2000bf05300 */
[----:B------:R-:W-:Y:S05]  /*01e0*/  BRA.U !UP0, `(.L_x_3) ;  /* 0x0000000108107547 */ /* 0x000fea000b800000 */
[----:B------:R-:W2:Y:S01]  /*01f0*/  LDC.64 R70, c[0x0][0x8a8] ;  /* 0x00022a00ff467b82 */ /* 0x000ea20000000a00 */
[----:B------:R-:W2:Y:S02]  /*0200*/  LDCU.64 UR4, c[0x0][0x358] ;  /* 0x00006b00ff0477ac */ /* 0x000ea40008000a00 */
[----:B--2---:R2:W5:Y:S01]  /*0210*/  LDG.E R70, desc[UR4][R70.64] ;  /* 0x0000000446467981 */ /* 0x004562000c1e1900 */
[----:B------:R-:W-:Y:S05]  /*0220*/  BRA `(.L_x_2) ;  /* 0x0000000000087947 */ /* 0x000fea0003800000 */
.L_x_3:
[----:B------:R-:W2:Y:S02]  /*0230*/  LDCU UR4, c[0x0][0x8a0] ;  /* 0x00011400ff0477ac */ /* 0x000ea40008000800 */
[----:B--2---:R-:W-:Y:S02]  /*0240*/  MOV R70, UR4 ;  /* 0x0000000400467c02 */ /* 0x004fe40008000f00 */
.L_x_2:
[----:B------:R-:W-:Y:S01]  /*0250*/  IMAD.U32 R0, RZ, RZ, UR17 ;  /* 0x00000011ff007e24 */ /* 0x000fe2000f8e00ff */
[----:B------:R-:W-:Y:S04]  /*0260*/  BSSY.RECONVERGENT B0, `(.L_x_4) ;  /* 0x000000c000007945 */ /* 0x000fe80003800200 */
[C---:B------:R-:W-:Y:S02]  /*0270*/  ISETP.NE.OR P1, PT, R0.reuse, 0x1, !P3 ;  /* 0x000000010000780c */ /* 0x040fe40005f25670 */
[----:B------:R-:W-:-:S11]  /*0280*/  ISETP.NE.OR P0, PT, R0, 0x3, !P3 ;  /* 0x000000030000780c */ /* 0x000fd60005f05670 */
[----:B------:R-:W-:Y:S05]  /*0290*/  @P1 BRA `(.L_x_5) ;  /* 0x0000000000201947 */ /* 0x000fea0003800000 */
[----:B------:R-:W3:Y:S02]  /*02a0*/  LDCU.64 UR4, c[0x0][0x348] ;  /* 0x00006900ff0477ac */ /* 0x000ee40008000a00 */
[----:B---3--:R-:W-:Y:S02]  /*02b0*/  UIADD3 UR6, UP1, UPT, UR4, 0x80, URZ ;  /* 0x0000008004067890 */ /* 0x008fe4000ff3e0ff */
[----:B------:R-:W-:Y:S02]  /*02c0*/  UIADD3 UR4, UP0, UPT, UR4, 0x180, URZ ;  /* 0x0000018004047890 */ /* 0x000fe4000ff1e0ff */
[----:B------:R-:W-:Y:S02]  /*02d0*/  UIADD3.X UR7, UPT, UPT, URZ, UR5, URZ, UP1, !UPT ;  /* 0x00000005ff077290 */ /* 0x000fe40008ffe4ff */
[----:B------:R-:W-:-:S07]  /*02e0*/  UIADD3.X UR5, UPT, UPT, URZ, UR5, URZ, UP0, !UPT ;  /* 0x00000005ff057290 */ /* 0x000fce00087fe4ff */
[----:B------:R3:W-:Y:S02]  /*02f0*/  UTMACCTL.PF [UR6] ;  /* 0x00000000060079b9 */ /* 0x0007e40008040000 */
[----:B------:R3:W-:Y:S02]  /*0300*/  UTMACCTL.PF [UR4] ;  /* 0x00000000040079b9 */ /* 0x0007e40008040000 */
[----:B---3--:R-:W-:Y:S01]  /*0310*/  NOP ;  /* 0x0000000000007918 */ /* 0x008fe20000000000 */
.L_x_5:
[----:B------:R-:W-:Y:S05]  /*0320*/  BSYNC.RECONVERGENT B0 ;  /* 0x0000000000007941 */ /* 0x000fea0003800200 */
.L_x_4:
[----:B------:R-:W-:Y:S04]  /*0330*/  BSSY.RECONVERGENT B0, `(.L_x_6) ;  /* 0x000000a000007945 */ /* 0x000fe80003800200 */
        /* <DEDUP_REMOVED lines=9> */
.L_x_7:
[----:B------:R-:W-:Y:S05]  /*03d0*/  BSYNC.RECONVERGENT B0 ;  /* 0x0000000000007941 */ /* 0x000fea0003800200 */
.L_x_6:
[----:B------:R-:W3:Y:S01]  /*03e0*/  LDCU.64 UR4, c[0x0][0x888] ;  /* 0x00011100ff0477ac */ /* 0x000ee20008000a00 */
[----:B------:R-:W-:Y:S02]  /*03f0*/  UISETP.EQ.U32.AND UP1, UPT, UR8, URZ, UPT ;  /* 0x000000ff0800728c */ /* 0x000fe4000bf22070 */
[----:B------:R-:W-:Y:S02]  /*0400*/  UPLOP3.LUT UP3, UPT, UPT, UPT, UPT, 0x80, 0x8 ;  /* 0x000000000008789c */ /* 0x000fe40003f6f070 */
[----:B---3--:R-:W-:-:S04]  /*0410*/  UISETP.NE.U32.AND UP0, UPT, UR4, URZ, UPT ;  /* 0x000000ff0400728c */ /* 0x008fc8000bf05070 */
[----:B------:R-:W-:-:S04]  /*0420*/  UISETP.NE.AND.EX UP0, UPT, UR5, URZ, UPT, UP0 ;  /* 0x000000ff0500728c */ /* 0x000fc8000bf05300 */
[----:B------:R-:W-:-:S04]  /*0430*/  UISETP.EQ.OR.EX UP2, UPT, UR9, URZ, !UP0, UP1 ;  /* 0x000000ff0900728c */ /* 0x000fc8000c742710 */
[----:B------:R-:W-:-:S06]  /*0440*/  UP2UR UR4, UPR, URZ, 0x4 ;  /* 0x00000004ff047883 */ /* 0x000fcc0008000000 */
[----:B------:R-:W-:Y:S01]  /*0450*/  MOV R161, UR4 ;  /* 0x0000000400a17c02 */ /* 0x000fe20008000f00 */
[----:B------:R-:W-:Y:S06]  /*0460*/  BRA.U !UP2, `(.L_x_8) ;  /* 0x000000010a207547 */ /* 0x000fec000b800000 */
[----:B------:R-:W-:Y:S01]  /*0470*/  UISETP.NE.U32.AND UP1, UPT, UR8, URZ, UPT ;  /* 0x000000ff0800728c */ /* 0x000fe2000bf25070 */
[----:B-----5:R-:W-:Y:S01]  /*0480*/  FSETP.NEU.AND P0, PT, R73, RZ, PT ;  /* 0x000000ff4900720b */ /* 0x020fe20003f0d000 */
[----:B------:R-:W-:Y:S02]  /*0490*/  USEL UR4, URZ, 0xffffffff, UP0 ;  /* 0xffffffffff047887 */ /* 0x000fe40008000000 */
[----:B------:R-:W-:-:S10]  /*04a0*/  UISETP.NE.AND.EX UP1, UPT, UR9, URZ, UPT, UP1 ;  /* 0x000000ff0900728c */ /* 0x000fd4000bf25310 */
[----:B------:R-:W-:Y:S01]  /*04b0*/  VOTEU.ANY UP0, P0 ;  /* 0x0000000000ff7886 */ /* 0x000fe20000000100 */
[----:B------:R-:W-:-:S04]  /*04c0*/  @!UP1 USEL UR4, URZ, 0xffffffff, UP0 ;  /* 0xffffffffff049887 */ /* 0x000fc80008000000 */
[----:B------:R-:W-:-:S04]  /*04d0*/  ULOP3.LUT UR4, UR4, 0x1, URZ, 0xc0, !UPT ;  /* 0x0000000104047892 */ /* 0x000fc8000f8ec0ff */
[----:B------:R-:W-:-:S11]  /*04e0*/  UISETP.NE.U32.AND UP3, UPT, UR4, 0x1, UPT ;  /* 0x000000010400788c */ /* 0x000fd6000bf65070 */
.L_x_8:
[----:B-1----:R-:W1:Y:S01]  /*04f0*/  SHFL.IDX PT, R2, R159, RZ, 0x1f ;  /* 0x00001fff9f027589 */ /* 0x002e6200000e0000 */
[----:B------:R-:W-:-:S04]  /*0500*/  UISETP.NE.AND UP0, UPT, UR17, 0x2, UPT ;  /* 0x000000021100788c */ /* 0x000fc8000bf05270 */
[----:B------:R-:W-:Y:S01]  /*0510*/  USEL UR48, URZ, 0x1, UP0 ;  /* 0x00000001ff307887 */ /* 0x000fe20008000000 */
[----:B-1----:R-:W-:-:S13]  /*0520*/  ISETP.NE.AND P0, PT, R2, RZ, PT ;  /* 0x000000ff0200720c */ /* 0x002fda0003f05270 */
[----:B------:R-:W-:Y:S05]  /*0530*/  @P0 BRA `(.L_x_9) ;  /* 0x0000000000500947 */ /* 0x000fea0003800000 */
[----:B------:R-:W1:Y:S01]  /*0540*/  S2UR UR4, SR_CgaCtaId ;  /* 0x00000000000479c3 */ /* 0x000e620000008800 */
[----:B------:R-:W-:Y:S01]  /*0550*/  UMOV UR5, 0x400 ;  /* 0x0000040000057882 */ /* 0x000fe20000000000 */
[----:B------:R-:W-:Y:S01]  /*0560*/  UMOV UR8, 0x1 ;  /* 0x0000000100087882 */ /* 0x000fe20000000000 */
[----:B------:R-:W-:Y:S01]  /*0570*/  UMOV UR6, 0x4 ;  /* 0x0000000400067882 */ /* 0x000fe20000000000 */
[----:B------:R-:W-:-:S04]  /*0580*/  UIADD3 UR8, UPT, UPT, -UR8, 0x100000, URZ ;  /* 0x0010000008087890 */ /* 0x000fc8000fffe1ff */
[----:B------:R-:W-:Y:S02]  /*0590*/  USHF.L.U32 UR9, UR8, 0xb, URZ ;  /* 0x0000000b08097899 */ /* 0x000fe400080006ff */
[----:B------:R-:W-:Y:S02]  /*05a0*/  USHF.L.U32 UR8, UR8, 0x1, URZ ;  /* 0x0000000108087899 */ /* 0x000fe400080006ff */
[----:B------:R-:W-:-:S04]  /*05b0*/  UIADD3 UR6, UPT, UPT, -UR6, 0x100000, URZ ;  /* 0x0010000006067890 */ /* 0x000fc8000fffe1ff */
[----:B------:R-:W-:Y:S02]  /*05c0*/  USHF.L.U32 UR7, UR6, 0xb, URZ ;  /* 0x0000000b06077899 */ /* 0x000fe400080006ff */
[----:B------:R-:W-:Y:S01]  /*05d0*/  USHF.L.U32 UR6, UR6, 0x1, URZ ;  /* 0x0000000106067899 */ /* 0x000fe200080006ff */
[----:B------:R-:W-:Y:S01]  /*05e0*/  ELECT P0, URZ, PT ;  /* 0x0000000000ff782f */ /* 0x000fe20003800000 */
[----:B-1----:R-:W-:Y:S01]  /*05f0*/  ULEA UR4, UR4, UR5, 0x18 ;  /* 0x0000000504047291 */ /* 0x002fe2000f8ec0ff */
[----:B------:R-:W1:Y:S11]  /*0600*/  FENCE.VIEW.ASYNC.S ;  /* 0x00000000000073c6 */ /* 0x000e760000000000 */
[----:B-1----:R1:W3:Y:S01]  /*0610*/  SYNCS.EXCH.64 URZ, [UR4], UR8 ;  /* 0x0000000804ff75b2 */ /* 0x0022e20008000100 */
[----:B------:R1:W4:Y:S01]  /*0620*/  SYNCS.EXCH.64 URZ, [UR4+0x18], UR6 ;  /* 0x0000180604ff75b2 */ /* 0x0003220008000100 */
[----:B------:R1:W1:Y:S01]  /*0630*/  SYNCS.EXCH.64 URZ, [UR4+0x8], UR8 ;  /* 0x0000080804ff75b2 */ /* 0x0002620008000100 */
[----:B------:R1:W1:Y:S01]  /*0640*/  SYNCS.EXCH.64 URZ, [UR4+0x20], UR6 ;  /* 0x0000200604ff75b2 */ /* 0x0002620008000100 */
[----:B------:R1:W1:Y:S01]  /*0650*/  SYNCS.EXCH.64 URZ, [UR4+0x10], UR8 ;  /* 0x0000100804ff75b2 */ /* 0x0002620008000100 */
[----:B------:R1:W1:Y:S01]  /*0660*/  SYNCS.EXCH.64 URZ, [UR4+0x28], UR6 ;  /* 0x0000280604ff75b2 */ /* 0x0002620008000100 */
[----:B------:R-:W-:Y:S01]  /*0670*/  NOP ;  /* 0x0000000000007918 */ /* 0x000fe20000000000 */
.L_x_9:
[----:B------:R-:W2:Y:S01]  /*0680*/  SHFL.IDX PT, R2, R159, RZ, 0x1f ;  /* 0x00001fff9f027589 */ /* 0x000ea200000e0000 */
[----:B------:R-:W-:Y:S01]  /*0690*/  NOP ;  /* 0x0000000000007918 */ /* 0x000fe20000000000 */
[----:B--2---:R-:W-:-:S13]  /*06a0*/  ISETP.NE.AND P0, PT, R2, 0x1, PT ;  /* 0x000000010200780c */ /* 0x004fda0003f05270 */
[----:B------:R-:W-:Y:S05]  /*06b0*/  @P0 BRA `(.L_x_10) ;  /* 0x0000000000580947 */ /* 0x000fea0003800000 */
[----:B-1----:R-:W1:Y:S01]  /*06c0*/  S2UR UR4, SR_CgaCtaId ;  /* 0x00000000000479c3 */ /* 0x002e620000008800 */
        /* <DEDUP_REMOVED lines=12> */
[----:B-1----:R2:W1:Y:S01]  /*0790*/  SYNCS.EXCH.64 URZ, [UR4+0x30], UR8 ;  /* 0x0000300804ff75b2 */ /* 0x0024620008000100 */
[----:B------:R2:W1:Y:S01]  /*07a0*/  SYNCS.EXCH.64 URZ, [UR4+0x50], UR6 ;  /* 0x0000500604ff75b2 */ /* 0x0004620008000100 */
[----:B------:R2:W1:Y:S01]  /*07b0*/  SYNCS.EXCH.64 URZ, [UR4+0x38], UR8 ;  /* 0x0000380804ff75b2 */ /* 0x0004620008000100 */
[----:B------:R2:W1:Y:S01]  /*07c0*/  SYNCS.EXCH.64 URZ, [UR4+0x58], UR6 ;  /* 0x0000580604ff75b2 */ /* 0x0004620008000100 */
[----:B------:R2:W1:Y:S01]  /*07d0*/  SYNCS.EXCH.64 URZ, [UR4+0x40], UR8 ;  /* 0x0000400804ff75b2 */ /* 0x0004620008000100 */
[----:B------:R2:W1:Y:S01]  /*07e0*/  SYNCS.EXCH.64 URZ, [UR4+0x60], UR6 ;  /* 0x0000600604ff75b2 */ /* 0x0004620008000100 */
[----:B------:R2:W1:Y:S01]  /*07f0*/  SYNCS.EXCH.64 URZ, [UR4+0x48], UR8 ;  /* 0x0000480804ff75b2 */ /* 0x0004620008000100 */
[----:B------:R2:W1:Y:S02]  /*0800*/  SYNCS.EXCH.64 URZ, [UR4+0x68], UR6 ;  /* 0x0000680604ff75b2 */ /* 0x0004640008000100 */
[----:B--2---:R-:W-:Y:S01]  /*0810*/  NOP ;  /* 0x0000000000007918 */ /* 0x004fe20000000000 */
.L_x_10:
[----:B------:R-:W2:Y:S01]  /*0820*/  SHFL.IDX PT, R2, R159, RZ, 0x1f ;  /* 0x00001fff9f027589 */ /* 0x000ea200000e0000 */
[----:B------:R-:W-:Y:S01]  /*0830*/  NOP ;  /* 0x0000000000007918 */ /* 0x000fe20000000000 */
[----:B--2---:R-:W-:-:S13]  /*0840*/  ISETP.NE.AND P0, PT, R2, 0x3, PT ;  /* 0x000000030200780c */ /* 0x004fda0003f05270 */
[----:B------:R-:W-:Y:S05]  /*0850*/  @P0 BRA `(.L_x_11) ;  /* 0x0000000000300947 */ /* 0x000fea0003800000 */
[----:B-1----:R-:W1:Y:S01]  /*0860*/  S2UR UR6, SR_CgaCtaId ;  /* 0x00000000000679c3 */ /* 0x002e620000008800 */
[----:B------:R-:W-:Y:S01]  /*0870*/  UMOV UR4, 0x400 ;  /* 0x0000040000047882 */ /* 0x000fe20000000000 */
[----:B------:R-:W-:Y:S01]  /*0880*/  UMOV UR5, 0x20 ;  /* 0x0000002000057882 */ /* 0x000fe20000000000 */
[----:B------:R-:W-:Y:S01]  /*0890*/  ELECT P0, URZ, PT ;  /* 0x0000000000ff782f */ /* 0x000fe20003800000 */
[----:B-1----:R-:W-:Y:S02]  /*08a0*/  ULEA UR6, UR6, UR4, 0x18 ;  /* 0x0000000406067291 */ /* 0x002fe4000f8ec0ff */
[----:B------:R-:W-:-:S04]  /*08b0*/  UIADD3 UR4, UPT, UPT, -UR5, 0x100000, URZ ;  /* 0x0010000005047890 */ /* 0x000fc8000fffe1ff */
[----:B------:R-:W-:Y:S02]  /*08c0*/  USHF.L.U32 UR5, UR4, 0xb, URZ ;  /* 0x0000000b04057899 */ /* 0x000fe400080006ff */
[----:B------:R-:W-:Y:S01]  /*08d0*/  USHF.L.U32 UR4, UR4, 0x1, URZ ;  /* 0x0000000104047899 */ /* 0x000fe200080006ff */
[----:B------:R-:W1:Y:S11]  /*08e0*/  FENCE.VIEW.ASYNC.S ;  /* 0x00000000000073c6 */ /* 0x000e760000000000 */
[----:B-1----:R2:W1:Y:S01]  /*08f0*/  SYNCS.EXCH.64 URZ, [UR6+0x70], UR4 ;  /* 0x0000700406ff75b2 */ /* 0x0024620008000100 */
[----:B------:R2:W1:Y:S02]  /*0900*/  SYNCS.EXCH.64 URZ, [UR6+0x78], UR4 ;  /* 0x0000780406ff75b2 */ /* 0x0004640008000100 */
[----:B--2---:R-:W-:Y:S01]  /*0910*/  NOP ;  /* 0x0000000000007918 */ /* 0x004fe20000000000 */
.L_x_11:
[----:B------:R-:W2:Y:S01]  /*0920*/  SHFL.IDX PT, R2, R159, RZ, 0x1f ;  /* 0x00001fff9f027589 */ /* 0x000ea200000e0000 */
[----:B------:R-:W-:Y:S01]  /*0930*/  NOP ;  /* 0x0000000000007918 */ /* 0x000fe20000000000 */
[----:B--2---:R-:W-:-:S13]  /*0940*/  ISETP.NE.AND P0, PT, R2, 0x4, PT ;  /* 0x000000040200780c */ /* 0x004fda0003f05270 */
[----:B------:R-:W-:Y:S05]  /*0950*/  @P0 BRA `(.L_x_12) ;  /* 0x00000000004c0947 */ /* 0x000fea0003800000 */
[----:B-1----:R-:W1:Y:S01]  /*0960*/  S2UR UR6, SR_CgaCtaId ;  /* 0x00000000000679c3 */ /* 0x002e620000008800 */
[----:B------:R-:W-:Y:S01]  /*0970*/  UMOV UR4, 0x3a0 ;  /* 0x000003a000047882 */ /* 0x000fe20000000000 */
[----:B------:R-:W-:Y:S01]  /*0980*/  UMOV UR5, 0x400 ;  /* 0x0000040000057882 */ /* 0x000fe20000000000 */
[----:B------:R-:W-:Y:S01]  /*0990*/  USEL UR4, UR4, 0x320, UP3 ;  /* 0x0000032004047887 */ /* 0x000fe20009800000 */
[----:B------:R-:W-:Y:S01]  /*09a0*/  UMOV UR8, 0x1 ;  /* 0x0000000100087882 */ /* 0x000fe20000000000 */
[----:B------:R-:W-:Y:S01]  /*09b0*/  ELECT P0, URZ, PT ;  /* 0x0000000000ff782f */ /* 0x000fe20003800000 */
[----:B------:R-:W-:-:S04]  /*09c0*/  UIADD3 UR8, UPT, UPT, -UR8, 0x100000, URZ ;  /* 0x0010000008087890 */ /* 0x000fc8000fffe1ff */
[----:B------:R-:W-:Y:S02]  /*09d0*/  USHF.L.U32 UR9, UR8, 0xb, URZ ;  /* 0x0000000b08097899 */ /* 0x000fe400080006ff */
[----:B------:R-:W-:Y:S02]  /*09e0*/  USHF.L.U32 UR8, UR8, 0x1, URZ ;  /* 0x0000000108087899 */ /* 0x000fe400080006ff */
[----:B-1----:R-:W-:Y:S02]  /*09f0*/  ULEA UR6, UR6, UR5, 0x18 ;  /* 0x0000000506067291 */ /* 0x002fe4000f8ec0ff */
[----:B------:R-:W-:-:S04]  /*0a00*/  UIADD3 UR4, UPT, UPT, -UR4, 0x100000, URZ ;  /* 0x0010000004047890 */ /* 0x000fc8000fffe1ff */
[----:B------:R-:W-:Y:S02]  /*0a10*/  USHF.L.U32 UR5, UR4, 0xb, URZ ;  /* 0x0000000b04057899 */ /* 0x000fe400080006ff */
[----:B------:R-:W-:Y:S01]  /*0a20*/  USHF.L.U32 UR4, UR4, 0x1, URZ ;  /* 0x0000000104047899 */ /* 0x000fe200080006ff */
[----:B------:R-:W1:Y:S03]  /*0a30*/  FENCE.VIEW.ASYNC.S ;  /* 0x00000000000073c6 */ /* 0x000e660000000000 */
[----:B-1----:R2:W1:Y:S08]  /*0a40*/  SYNCS.EXCH.64 URZ, [UR6+0x80], UR8 ;  /* 0x0000800806ff75b2 */ /* 0x0024700008000100 */
[----:B------:R2:W1:Y:S01]  /*0a50*/  SYNCS.EXCH.64 URZ, [UR6+0x90], UR4 ;  /* 0x0000900406ff75b2 */ /* 0x0004620008000100 */
[----:B------:R2:W1:Y:S01]  /*0a60*/  SYNCS.EXCH.64 URZ, [UR6+0x88], UR8 ;  /* 0x0000880806ff75b2 */ /* 0x0004620008000100 */
[----:B------:R2:W1:Y:S02]  /*0a70*/  SYNCS.EXCH.64 URZ, [UR6+0x98], UR4 ;  /* 0x0000980406ff75b2 */ /* 0x0004640008000100 */
[----:B--2---:R-:W-:Y:S01]  /*0a80*/  NOP ;  /* 0x0000000000007918 */ /* 0x004fe20000000000 */
.L_x_12:
        /* <DEDUP_REMOVED lines=20> */
[----:B------:R2:W1:Y:S02]  /*0bd0*/  SYNCS.EXCH.64 URZ, [UR4+0xb8], UR6 ;  /* 0x0000b80604ff75b2 */ /* 0x0004640008000100 */
[----:B--2---:R-:W-:Y:S01]  /*0be0*/  NOP ;  /* 0x0000000000007918 */ /* 0x004fe20000000000 */
.L_x_13:
[----:B------:R-:W2:Y:S01]  /*0bf0*/  SHFL.IDX PT, R2, R159, RZ, 0x1f ;  /* 0x00001fff9f027589 */ /* 0x000ea200000e0000 */
[----:B------:R-:W-:Y:S01]  /*0c00*/  NOP ;  /* 0x0000000000007918 */ /* 0x000fe20000000000 */
[----:B--2---:R-:W-:-:S13]  /*0c10*/  ISETP.NE.AND P0, PT, R2, 0x3, PT ;  /* 0x000000030200780c */ /* 0x004fda0003f05270 */
[----:B------:R-:W-:Y:S05]  /*0c20*/  @P0 BRA `(.L_x_14) ;  /* 0x0000000000380947 */ /* 0x000fea0003800000 */
[----:B------:R-:W2:Y:S01]  /*0c30*/  S2UR UR5, SR_CgaCtaId ;  /* 0x00000000000579c3 */ /* 0x000ea20000008800 */
[----:B-1----:R-:W-:Y:S01]  /*0c40*/  UMOV UR4, 0x400 ;  /* 0x0000040000047882 */ /* 0x002fe20000000000 */
[----:B------:R-:W-:Y:S01]  /*0c50*/  UMOV UR6, 0x20 ;  /* 0x0000002000067882 */ /* 0x000fe20000000000 */
[----:B------:R-:W-:Y:S01]  /*0c60*/  ELECT P0, URZ, PT ;  /* 0x0000000000ff782f */ /* 0x000fe20003800000 */
[----:B------:R-:W-:-:S04]  /*0c70*/  UIADD3 UR6, UPT, UPT, -UR6, 0x100000, URZ ;  /* 0x0010000006067890 */ /* 0x000fc8000fffe1ff */
[----:B------:R-:W-:Y:S02]  /*0c80*/  USHF.L.U32 UR7, UR6, 0xb, URZ ;  /* 0x0000000b06077899 */ /* 0x000fe400080006ff */
[----:B------:R-:W-:Y:S02]  /*0c90*/  USHF.L.U32 UR6, UR6, 0x1, URZ ;  /* 0x0000000106067899 */ /* 0x000fe400080006ff */
[----:B--2---:R-:W-:Y:S01]  /*0ca0*/  ULEA UR4, UR5, UR4, 0x18 ;  /* 0x0000000405047291 */ /* 0x004fe2000f8ec0ff */
[----:B------:R-:W1:Y:S11]  /*0cb0*/  FENCE.VIEW.ASYNC.S ;  /* 0x00000000000073c6 */ /* 0x000e760000000000 */
[----:B-1----:R2:W1:Y:S01]  /*0cc0*/  SYNCS.EXCH.64 URZ, [UR4+0xc0], UR6 ;  /* 0x0000c00604ff75b2 */ /* 0x0024620008000100 */
[----:B------:R2:W1:Y:S01]  /*0cd0*/  SYNCS.EXCH.64 URZ, [UR4+0xd0], UR6 ;  /* 0x0000d00604ff75b2 */ /* 0x0004620008000100 */
[----:B------:R2:W1:Y:S01]  /*0ce0*/  SYNCS.EXCH.64 URZ, [UR4+0xc8], UR6 ;  /* 0x0000c80604ff75b2 */ /* 0x0004620008000100 */
[----:B------:R2:W1:Y:S02]  /*0cf0*/  SYNCS.EXCH.64 URZ, [UR4+0xd8], UR6 ;  /* 0x0000d80604ff75b2 */ /* 0x0004640008000100 */
[----:B--2---:R-:W-:Y:S01]  /*0d00*/  NOP ;  /* 0x0000000000007918 */ /* 0x004fe20000000000 */
.L_x_14:
[----:B-1----:R-:W1:Y:S01]  /*0d10*/  LDCU UR4, c[0x0][0x36c] ;  /* 0x00006d80ff0477ac */ /* 0x002e620008000800 */
[----:B------:R-:W-:Y:S01]  /*0d20*/  ISETP.NE.OR P3, PT, R0, 0x2, !P3 ;  /* 0x000000020000780c */ /* 0x000fe20005f65670 */
[----:B------:R-:W-:Y:S01]  /*0d30*/  NOP ;  /* 0x0000000000007918 */ /* 0x000fe20000000000 */
[----:B------:R-:W-:Y:S01]  /*0d40*/  LOP3.LUT R0, R170, 0x1f, RZ, 0xc0, !PT ;  /* 0x0000001faa007812 */ /* 0x000fe200078ec0ff */
[----:B------:R-:W-:Y:S02]  /*0d50*/  UISETP.NE.AND UP4, UPT, UR17, URZ, UPT ;  /* 0x000000ff1100728c */ /* 0x000fe4000bf85270 */
[----:B-1----:R-:W-:-:S09]  /*0d60*/  UISETP.EQ.U32.AND UP5, UPT, UR4, 0x1, UPT ;  /* 0x000000010400788c */ /* 0x002fd2000bfa2070 */
[----:B------:R-:W-:Y:S05]  /*0d70*/  BRA.U !UP5, `(.L_x_15) ;  /* 0x000000010d087547 */ /* 0x000fea000b800000 */
[----:B---34-:R-:W-:Y:S01]  /*0d80*/  UCGABAR_ARV ;  /* 0x00000000000079c7 */ /* 0x018fe20008000000 */
[----:B------:R-:W-:Y:S05]  /*0d90*/  BRA `(.L_x_16) ;  /* 0x0000000000047947 */ /* 0x000fea0003800000 */
.L_x_15:
[----:B---34-:R-:W-:Y:S01]  /*0da0*/  NOP ;  /* 0x0000000000007918 */ /* 0x018fe20000000000 */
.L_x_16:
[----:B------:R-:W1:Y:S01]  /*0db0*/  S2UR UR7, SR_CTAID.X ;  /* 0x00000000000779c3 */ /* 0x000e620000002500 */
[----:B------:R-:W-:-:S05]  /*0dc0*/  CS2R.32 R160, SR_CgaSize ;  /* 0x0000000000a07805 */ /* 0x000fca0000008a00 */
[----:B------:R-:W-:-:S05]  /*0dd0*/  IMAD R160, R160, -0xa0, RZ ;  /* 0xffffff60a0a07824 */ /* 0x000fca00078e02ff */
[----:B------:R-:W-:-:S14]  /*0de0*/  R2UR UR5, R160 ;  /* 0x00000000a00572ca */ /* 0x000fdc00000e0000 */
[----:B------:R-:W2:Y:S01]  /*0df0*/  LDCU UR5, c[0x0][UR5+0x2b0] ;  /* 0x00005600050577ac */ /* 0x000ea20008000800 */
[----:B------:R-:W-:-:S05]  /*0e00*/  CS2R.32 R160, SR_CgaSize ;  /* 0x0000000000a07805 */ /* 0x000fca0000008a00 */
[----:B------:R-:W-:-:S05]  /*0e10*/  IMAD R160, R160, -0xa0, RZ ;  /* 0xffffff60a0a07824 */ /* 0x000fca00078e02ff */
[----:B------:R-:W-:-:S14]  /*0e20*/  R2UR UR4, R160 ;  /* 0x00000000a00472ca */ /* 0x000fdc00000e0000 */
[----:B------:R-:W3:Y:S01]  /*0e30*/  LDCU UR4, c[0x0][UR4+0x2b4] ;  /* 0x00005680040477ac */ /* 0x000ee20008000800 */
[----:B------:R-:W4:Y:S01]  /*0e40*/  S2UR UR8, SR_CTAID.Y ;  /* 0x00000000000879c3 */ /* 0x000f220000002600 */
[----:B------:R-:W-:-:S05]  /*0e50*/  CS2R.32 R160, SR_CgaSize ;  /* 0x0000000000a07805 */ /* 0x000fca0000008a00 */
[----:B------:R-:W-:-:S05]  /*0e60*/  IMAD R160, R160, -0xa0, RZ ;  /* 0xffffff60a0a07824 */ /* 0x000fca00078e02ff */
[----:B------:R-:W-:-:S14]  /*0e70*/  R2UR UR9, R160 ;  /* 0x00000000a00972ca */ /* 0x000fdc00000e0000 */
[----:B------:R-:W3:Y:S01]  /*0e80*/  LDCU UR9, c[0x0][UR9+0x2a0] ;  /* 0x00005400090977ac */ /* 0x000ee20008000800 */
[----:B------:R-:W4:Y:S01]  /*0e90*/  LDCU UR21, c[0x0][0xb24] ;  /* 0x00016480ff1577ac */ /* 0x000f220008000800 */
[----:B------:R-:W3:Y:S01]  /*0ea0*/  S2UR UR10, SR_CgaCtaId ;  /* 0x00000000000a79c3 */ /* 0x000ee20000008800 */
[----:B------:R-:W-:-:S05]  /*0eb0*/  CS2R.32 R160, SR_CgaSize ;  /* 0x0000000000a07805 */ /* 0x000fca0000008a00 */
[----:B------:R-:W-:-:S05]  /*0ec0*/  IMAD R160, R160, -0xa0, RZ ;  /* 0xffffff60a0a07824 */ /* 0x000fca00078e02ff */
[----:B------:R-:W-:-:S14]  /*0ed0*/  R2UR UR59, R160 ;  /* 0x00000000a03b72ca */ /* 0x000fdc00000e0000 */
[----:B------:R-:W3:Y:S01]  /*0ee0*/  LDCU UR59, c[0x0][UR59+0x2a4] ;  /* 0x000054803b3b77ac */ /* 0x000ee20008000800 */
[----:B------:R-:W3:Y:S01]  /*0ef0*/  LDCU UR42, c[0x0][0xb24] ;  /* 0x00016480ff2a77ac */ /* 0x000ee20008000800 */
[----:B-1----:R-:W-:Y:S01]  /*0f00*/  I2FP.F32.U32 R3, UR7 ;  /* 0x0000000700037c45 */ /* 0x002fe20008201000 */
[----:B------:R-:W1:Y:S01]  /*0f10*/  S2UR UR36, SR_CTAID.Z ;  /* 0x00000000002479c3 */ /* 0x000e620000002700 */
[----:B------:R-:W1:Y:S03]  /*0f20*/  LDCU UR27, c[0x0][0xb30] ;  /* 0x00016600ff1b77ac */ /* 0x000e660008000800 */
[----:B--2---:R-:W-:Y:S01]  /*0f30*/  FMUL R3, R3, UR5 ;  /* 0x0000000503037c20 */ /* 0x004fe20008400000 */
[----:B------:R-:W-:Y:S01]  /*0f40*/  UMOV UR16, UR7 ;  /* 0x0000000700107c82 */ /* 0x000fe20008000000 */
[----:B----4-:R-:W-:Y:S01]  /*0f50*/  UISETP.GE.AND UP2, UPT, UR21, 0x1, UPT ;  /* 0x000000011500788c */ /* 0x010fe2000bf46270 */
[----:B------:R-:W-:Y:S01]  /*0f60*/  I2FP.F32.U32 R2, UR8 ;  /* 0x0000000800027c45 */ /* 0x000fe20008201000 */
[----:B------:R-:W-:-:S02]  /*0f70*/  UMOV UR20, UR8 ;  /* 0x0000000800147c82 */ /* 0x000fc40008000000 */
[----:B------:R-:W2:Y:S02]  /*0f80*/  F2I.U32.TRUNC.NTZ R3, R3 ;  /* 0x0000000300037305 */ /* 0x000ea4000020f000 */
[----:B---3--:R-:W-:Y:S01]  /*0f90*/  FMUL R2, R2, UR4 ;  /* 0x0000000402027c20 */ /* 0x008fe20008400000 */
[----:B------:R-:W-:-:S05]  /*0fa0*/  USHF.L.U32 UR28, UR10, 0xc, URZ ;  /* 0x0000000c0a1c7899 */ /* 0x000fca00080006ff */
[----:B------:R-:W3:Y:S01]  /*0fb0*/  F2I.U32.TRUNC.NTZ R2, R2 ;  /* 0x0000000200027305 */ /* 0x000ee2000020f000 */
[----:B--2---:R-:W-:Y:S02]  /*0fc0*/  R2UR UR4, R3 ;  /* 0x00000000030472ca */ /* 0x004fe400000e0000 */
[----:B---3--:R-:W-:Y:S02]  /*0fd0*/  R2UR UR6, R2 ;  /* 0x00000000020672ca */ /* 0x008fe400000e0000 */
[----:B------:R-:W-:-:S09]  /*0fe0*/  PRMT R2, RZ, 0x7610, R2 ;  /* 0x00007610ff027816 */ /* 0x000fd20000000002 */
[----:B------:R-:W-:-:S04]  /*0ff0*/  UIADD3 UR5, UPT, UPT, -UR4, URZ, URZ ;  /* 0x000000ff04057290 */ /* 0x000fc8000fffe1ff */
[----:B------:R-:W-:Y:S02]  /*1000*/  UIMAD UR5, UR9, UR5, UR7 ;  /* 0x00000005090572a4 */ /* 0x000fe4000f8e0207 */
[----:B------:R-:W-:-:S04]  /*1010*/  UIADD3 UR4, UPT, UPT, -UR6, URZ, URZ ;  /* 0x000000ff06047290 */ /* 0x000fc8000fffe1ff */
[----:B------:R-:W-:Y:S01]  /*1020*/  IMAD.U32 R160, RZ, RZ, UR5 ;  /* 0x00000005ffa07e24 */ /* 0x000fe2000f8e00ff */
[----:B------:R-:W-:Y:S01]  /*1030*/  UIMAD UR59, UR59, UR4, UR8 ;  /* 0x000000043b3b72a4 */ /* 0x000fe2000f8e0208 */
[----:B-1----:R-:W-:Y:S11]  /*1040*/  BRA.U UP4, `(.L_x_17) ;  /* 0x0000000104447547 */ /* 0x002ff6000b800000 */
[----:B------:R-:W-:Y:S01]  /*1050*/  R2UR UR6, R160 ;  /* 0x00000000a00672ca */ /* 0x000fe200000e0000 */
[----:B------:R-:W-:Y:S02]  /*1060*/  UISETP.NE.AND UP0, UPT, UR59, URZ, UPT ;  /* 0x000000ff3b00728c */ /* 0x000fe4000bf05270 */
[----:B------:R-:W-:-:S04]  /*1070*/  UISETP.NE.AND UP1, UPT, UR59, 0x1, UPT ;  /* 0x000000013b00788c */ /* 0x000fc8000bf25270 */
[----:B------:R-:W-:Y:S02]  /*1080*/  USEL UR5, URZ, 0x2, UP1 ;  /* 0x00000002ff057887 */ /* 0x000fe40008800000 */
[----:B------:R-:W-:-:S04]  /*1090*/  UISETP.NE.AND UP1, UPT, UR59, 0x3, UPT ;  /* 0x000000033b00788c */ /* 0x000fc8000bf25270 */
[----:B------:R-:W-:-:S04]  /*10a0*/  UISETP.EQ.OR UP0, UPT, UR6, URZ, !UP0 ;  /* 0x000000ff0600728c */ /* 0x000fc8000c702670 */
[----:B------:R-:W-:Y:S02]  /*10b0*/  USEL UR8, URZ, 0x1, !UP0 ;  /* 0x00000001ff087887 */ /* 0x000fe4000c000000 */
[----:B------:R-:W-:-:S04]  /*10c0*/  UISETP.NE.AND UP0, UPT, UR59, 0x2, UPT ;  /* 0x000000023b00788c */ /* 0x000fc8000bf05270 */
[----:B------:R-:W-:Y:S02]  /*10d0*/  USEL UR4, URZ, 0x4, UP0 ;  /* 0x00000004ff047887 */ /* 0x000fe40008000000 */
[----:B------:R-:W-:Y:S02]  /*10e0*/  UISETP.NE.AND UP0, UPT, UR6, URZ, UPT ;  /* 0x000000ff0600728c */ /* 0x000fe4000bf05270 */
[----:B------:R-:W-:Y:S02]  /*10f0*/  USEL UR6, URZ, 0x8, UP1 ;  /* 0x00000008ff067887 */ /* 0x000fe40008800000 */
[----:B------:R-:W-:Y:S02]  /*1100*/  USEL UR7, UR5, 0x2, UP0 ;  /* 0x0000000205077887 */ /* 0x000fe40008000000 */
[----:B------:R-:W-:Y:S02]  /*1110*/  USEL UR4, UR4, 0x4, UP0 ;  /* 0x0000000404047887 */ /* 0x000fe40008000000 */
[----:B------:R-:W-:-:S02]  /*1120*/  USEL UR5, UR6, 0x8, UP0 ;  /* 0x0000000806057887 */ /* 0x000fc40008000000 */
[----:B------:R-:W-:-:S04]  /*1130*/  UIADD3 UR4, UPT, UPT, UR4, UR7, UR8 ;  /* 0x0000000704047290 */ /* 0x000fc8000fffe008 */
[----:B------:R-:W-:-:S06]  /*1140*/  UIADD3 UR4, UPT, UPT, UR4, UR5, URZ ;  /* 0x0000000504047290 */ /* 0x000fcc000fffe0ff */
[----:B------:R-:W-:Y:S02]  /*1150*/  MOV R2, UR4 ;  /* 0x0000000400027c02 */ /* 0x000fe40008000f00 */
.L_x_17:
[----:B------:R-:W-:Y:S05]  /*1160*/  BRA.U !UP2, `(.L_x_18) ;  /* 0x000000010ad47547 */ /* 0x000fea000b800000 */
[----:B------:R-:W1:Y:S01]  /*1170*/  LDCU.128 UR12, c[0x0][0xb10] ;  /* 0x00016200ff0c77ac */ /* 0x000e620008000c00 */
[----:B------:R-:W2:Y:S01]  /*1180*/  LDCU UR6, c[0x0][0x370] ;  /* 0x00006e00ff0677ac */ /* 0x000ea20008000800 */
[----:B------:R-:W3:Y:S01]  /*1190*/  LDCU UR5, c[0x0][0x374] ;  /* 0x00006e80ff0577ac */ /* 0x000ee20008000800 */
[----:B------:R-:W4:Y:S01]  /*11a0*/  LDCU UR26, c[0x0][0xb0c] ;  /* 0x00016180ff1a77ac */ /* 0x000f220008000800 */
[----:B------:R-:W4:Y:S01]  /*11b0*/  LDCU UR4, c[0x0][0xb20] ;  /* 0x00016400ff0477ac */ /* 0x000f220008000800 */
[----:B------:R-:W4:Y:S01]  /*11c0*/  LDCU.64 UR8, c[0x0][0xb28] ;  /* 0x00016500ff0877ac */ /* 0x000f220008000a00 */
[----:B-1----:R-:W-:Y:S02]  /*11d0*/  UISETP.NE.AND UP0, UPT, UR14, 0x1, UPT ;  /* 0x000000010e00788c */ /* 0x002fe4000bf05270 */
[----:B---3--:R-:W-:Y:S02]  /*11e0*/  UIMAD.WIDE.U32 UR10, UR5, UR15, URZ ;  /* 0x0000000f050a72a5 */ /* 0x008fe4000f8e00ff */
[----:B--2---:R-:W-:-:S02]  /*11f0*/  UIMAD.WIDE.U32 UR22, UR6, UR12, URZ ;  /* 0x0000000c061672a5 */ /* 0x004fc4000f8e00ff */
[----:B----4-:R-:W-:Y:S02]  /*1200*/  UISETP.NE.AND UP1, UPT, UR26, 0x1, UPT ;  /* 0x000000011a00788c */ /* 0x010fe4000bf25270 */
[----:B------:R-:W-:Y:S01]  /*1210*/  UISETP.NE.AND UP2, UPT, UR21, 0x1, UPT ;  /* 0x000000011500788c */ /* 0x000fe2000bf45270 */
[----:B------:R-:W-:Y:S02]  /*1220*/  UMOV UR10, UR11 ;  /* 0x0000000b000a7c82 */ /* 0x000fe40008000000 */
[----:B------:R-:W-:Y:S01]  /*1230*/  UMOV UR22, UR23 ;  /* 0x0000001700167c82 */ /* 0x000fe20008000000 */
[----:B------:R-:W-:Y:S02]  /*1240*/  @UP0 USHF.R.U32.HI UR5, URZ, UR4, UR10 ;  /* 0x00000004ff050299 */ /* 0x000fe4000801160a */
[----:B------:R-:W-:Y:S02]  /*1250*/  UIMAD.WIDE.U32 UR24, UR20, UR15, URZ ;  /* 0x0000000f141872a5 */ /* 0x000fe4000f8e00ff */
[----:B------:R-:W-:-:S02]  /*1260*/  UIMAD.WIDE.U32 UR10, UR5, UR8, URZ ;  /* 0x00000008050a72a5 */ /* 0x000fc4000f8e00ff */
[----:B------:R-:W-:Y:S02]  /*1270*/  @UP1 USHF.R.U32.HI UR6, URZ, UR13, UR22 ;  /* 0x0000000dff061299 */ /* 0x000fe40008011616 */
[----:B------:R-:W-:Y:S02]  /*1280*/  UIMAD.WIDE.U32 UR18, UR16, UR12, URZ ;  /* 0x0000000c101272a5 */ /* 0x000fe4000f8e00ff */
[----:B------:R-:W-:Y:S01]  /*1290*/  UIMAD.WIDE.U32 UR22, UR6, UR8, URZ ;  /* 0x00000008061672a5 */ /* 0x000fe2000f8e00ff */
[----:B------:R-:W-:Y:S01]  /*12a0*/  UMOV UR24, UR25 ;  /* 0x0000001900187c82 */ /* 0x000fe20008000000 */
[----:B------:R-:W-:Y:S01]  /*12b0*/  UMOV UR10, UR11 ;  /* 0x0000000b000a7c82 */ /* 0x000fe20008000000 */
[----:B------:R-:W-:Y:S02]  /*12c0*/  USHF.R.U32.HI UR24, URZ, UR4, UR24 ;  /* 0x00000004ff187299 */ /* 0x000fe40008011618 */
[----:B------:R-:W-:Y:S02]  /*12d0*/  @UP2 USHF.R.U32.HI UR5, URZ, UR9, UR10 ;  /* 0x00000009ff052299 */ /* 0x000fe4000801160a */
[----:B------:R-:W-:Y:S01]  /*12e0*/  UMOV UR7, UR23 ;  /* 0x0000001700077c82 */ /* 0x000fe20008000000 */
[----:B------:R-:W-:Y:S01]  /*12f0*/  UMOV UR18, UR19 ;  /* 0x0000001300127c82 */ /* 0x000fe20008000000 */
[----:B------:R-:W-:-:S02]  /*1300*/  @UP2 USHF.R.U32.HI UR6, URZ, UR9, UR7 ;  /* 0x00000009ff062299 */ /* 0x000fc40008011607 */
[----:B------:R-:W-:Y:S02]  /*1310*/  USHF.R.U32.HI UR18, URZ, UR13, UR18 ;  /* 0x0000000dff127299 */ /* 0x000fe40008011612 */
[----:B------:R-:W-:Y:S02]  /*1320*/  USEL UR4, UR20, UR24, !UP0 ;  /* 0x0000001814047287 */ /* 0x000fe4000c000000 */
[----:B------:R-:W-:Y:S02]  /*1330*/  UIMAD UR7, UR5, UR21, URZ ;  /* 0x00000015050772a4 */ /* 0x000fe4000f8e02ff */
[----:B------:R-:W-:Y:S02]  /*1340*/  USEL UR5, UR16, UR18, !UP1 ;  /* 0x0000001210057287 */ /* 0x000fe4000c800000 */
[----:B------:R-:W-:Y:S02]  /*1350*/  UIMAD UR12, UR6, UR21, URZ ;  /* 0x00000015060c72a4 */ /* 0x000fe4000f8e02ff */
[----:B------:R-:W-:-:S02]  /*1360*/  UISETP.GE.AND UP0, UPT, UR4, UR7, UPT ;  /* 0x000000070400728c */ /* 0x000fc4000bf06270 */
[----:B------:R-:W-:Y:S02]  /*1370*/  UIMAD.WIDE.U32 UR10, UR4, UR8, URZ ;  /* 0x00000008040a72a5 */ /* 0x000fe4000f8e00ff */
[----:B------:R-:W-:Y:S02]  /*1380*/  UISETP.GE.OR UP0, UPT, UR5, UR12, UP0 ;  /* 0x0000000c0500728c */ /* 0x000fe40008706670 */
[----:B------:R-:W-:Y:S02]  /*1390*/  UIMAD.WIDE.U32 UR12, UR5, UR8, URZ ;  /* 0x00000008050c72a5 */ /* 0x000fe4000f8e00ff */
[----:B------:R-:W-:Y:S01]  /*13a0*/  UIADD3 UR10, UPT, UPT, -UR4, URZ, URZ ;  /* 0x000000ff040a7290 */ /* 0x000fe2000fffe1ff */
[----:B------:R-:W-:Y:S01]  /*13b0*/  UMOV UR8, UR11 ;  /* 0x0000000b00087c82 */ /* 0x000fe20008000000 */
[----:B------:R-:W-:Y:S02]  /*13c0*/  UIADD3 UR11, UPT, UPT, -UR5, URZ, URZ ;  /* 0x000000ff050b7290 */ /* 0x000fe4000fffe1ff */
[----:B------:R-:W-:-:S03]  /*13d0*/  USHF.R.U32.HI UR8, URZ, UR9, UR8 ;  /* 0x00000009ff087299 */ /* 0x000fc60008011608 */
[----:B------:R-:W-:Y:S01]  /*13e0*/  @!UP0 UMOV UR7, UR13 ;  /* 0x0000000d00078c82 */ /* 0x000fe20008000000 */
[----:B------:R-:W-:Y:S02]  /*13f0*/  UIMAD UR20, UR14, UR10, UR20 ;  /* 0x0000000a0e1472a4 */ /* 0x000fe4000f8e0214 */
[----:B------:R-:W-:Y:S02]  /*1400*/  USEL UR8, UR4, UR8, !UP2 ;  /* 0x0000000804087287 */ /* 0x000fe4000d000000 */
[----:B------:R-:W-:Y:S02]  /*1410*/  @!UP0 USHF.R.U32.HI UR7, URZ, UR9, UR7 ;  /* 0x00000009ff078299 */ /* 0x000fe40008011607 */
[----:B------:R-:W-:Y:S02]  /*1420*/  UIADD3 UR9, UPT, UPT, -UR8, URZ, URZ ;  /* 0x000000ff08097290 */ /* 0x000fe4000fffe1ff */
[----:B------:R-:W-:Y:S02]  /*1430*/  @!UP0 USEL UR7, UR5, UR7, !UP2 ;  /* 0x0000000705078287 */ /* 0x000fe4000d000000 */
[----:B------:R-:W-:-:S02]  /*1440*/  UIMAD UR9, UR21, UR9, UR4 ;  /* 0x00000009150972a4 */ /* 0x000fc4000f8e0204 */
[----:B------:R-:W-:Y:S02]  /*1450*/  @!UP0 UIADD3 UR8, UPT, UPT, UR8, -UR7, URZ ;  /* 0x8000000708088290 */ /* 0x000fe4000fffe0ff */
[----:B------:R-:W-:Y:S02]  /*1460*/  @!UP0 UIMAD UR6, UR9, UR6, UR7 ;  /* 0x00000006090682a4 */ /* 0x000fe4000f8e0207 */
[----:B------:R-:W-:Y:S02]  /*1470*/  @!UP0 UIMAD UR4, UR8, UR21, UR5 ;  /* 0x00000015080482a4 */ /* 0x000fe4000f8e0205 */
[----:B------:R-:W-:Y:S02]  /*1480*/  UIMAD UR16, UR26, UR11, UR16 ;  /* 0x0000000b1a1072a4 */ /* 0x000fe4000f8e0210 */
[----:B------:R-:W-:Y:S01]  /*1490*/  UIMAD UR20, UR4, UR14, UR20 ;  /* 0x0000000e041472a4 */ /* 0x000fe2000f8e0214 */
[----:B------:R-:W-:Y:S02]  /*14a0*/  @!UP0 UMOV UR5, UR6 ;  /* 0x0000000600058c82 */ /* 0x000fe40008000000 */
[----:B------:R-:W-:-:S12]  /*14b0*/  UIMAD UR16, UR5, UR26, UR16 ;  /* 0x0000001a051072a4 */ /* 0x000fd8000f8e0210 */
.L_x_18:
[----:B------:R-:W-:Y:S02]  /*14c0*/  UISETP.NE.AND UP1, UPT, UR27, 0x1, UPT ;  /* 0x000000011b00788c */ /* 0x000fe4000bf25270 */
[----:B------:R-:W-:Y:S02]  /*14d0*/  UISETP.NE.AND UP0, UPT, UR17, 0x2, UPT ;  /* 0x000000021100788c */ /* 0x000fe4000bf05270 */
[----:B------:R-:W-:-:S05]  /*14e0*/  ULOP3.LUT UR28, UR28, 0x3000, URZ, 0xc0, !UPT ;  /* 0x000030001c1c7892 */ /* 0x000fca000f8ec0ff */
[----:B------:R-:W-:Y:S07]  /*14f0*/  BRA.U UP1, `(.L_x_19) ;  /* 0x0000000101447547 */ /* 0x000fee000b800000 */
[----:B------:R-:W1:Y:S01]  /*1500*/  LDCU.128 UR8, c[0x0][0xb10] ;  /* 0x00016200ff0877ac */ /* 0x000e620008000c00 */
[----:B------:R-:W2:Y:S01]  /*1510*/  LDCU UR12, c[0x0][0xb0c] ;  /* 0x00016180ff0c77ac */ /* 0x000ea20008000800 */
[----:B------:R-:W3:Y:S01]  /*1520*/  LDCU UR13, c[0x0][0xb20] ;  /* 0x00016400ff0d77ac */ /* 0x000ee20008000800 */
[----:B-1----:R-:W-:Y:S02]  /*1530*/  UIMAD.WIDE.U32 UR6, UR16, UR8, URZ ;  /* 0x00000008100672a5 */ /* 0x002fe4000f8e00ff */
[----:B------:R-:W-:Y:S02]  /*1540*/  UIMAD.WIDE.U32 UR4, UR20, UR11, URZ ;  /* 0x0000000b140472a5 */ /* 0x000fe4000f8e00ff */
[----:B--2---:R-:W-:Y:S02]  /*1550*/  UISETP.NE.AND UP2, UPT, UR12, 0x1, UPT ;  /* 0x000000010c00788c */ /* 0x004fe4000bf45270 */
[----:B------:R-:W-:Y:S01]  /*1560*/  UISETP.NE.AND UP1, UPT, UR10, 0x1, UPT ;  /* 0x000000010a00788c */ /* 0x000fe2000bf25270 */
[----:B------:R-:W-:-:S02]  /*1570*/  UMOV UR6, UR7 ;  /* 0x0000000700067c82 */ /* 0x000fc40008000000 */
[----:B------:R-:W-:Y:S01]  /*1580*/  UMOV UR4, UR5 ;  /* 0x0000000500047c82 */ /* 0x000fe20008000000 */
[----:B------:R-:W-:Y:S02]  /*1590*/  USHF.R.U32.HI UR6, URZ, UR9, UR6 ;  /* 0x00000009ff067299 */ /* 0x000fe40008011606 */
[----:B---3--:R-:W-:Y:S02]  /*15a0*/  USHF.R.U32.HI UR4, URZ, UR13, UR4 ;  /* 0x0000000dff047299 */ /* 0x008fe40008011604 */
[----:B------:R-:W-:Y:S02]  /*15b0*/  USEL UR5, UR16, UR6, !UP2 ;  /* 0x0000000610057287 */ /* 0x000fe4000d000000 */
[----:B------:R-:W-:-:S04]  /*15c0*/  USEL UR4, UR20, UR4, !UP1 ;  /* 0x0000000414047287 */ /* 0x000fc8000c800000 */
[----:B------:R-:W-:Y:S02]  /*15d0*/  UIADD3 UR6, UPT, UPT, UR5, -UR4, URZ ;  /* 0x8000000405067290 */ /* 0x000fe4000fffe0ff */
[----:B------:R-:W-:Y:S02]  /*15e0*/  UIADD3 UR4, UPT, UPT, -UR5, UR4, URZ ;  /* 0x0000000405047290 */ /* 0x000fe4000fffe1ff */
[----:B------:R-:W-:Y:S02]  /*15f0*/  UIMAD UR20, UR6, UR10, UR20 ;  /* 0x0000000a061472a4 */ /* 0x000fe4000f8e0214 */
[----:B------:R-:W-:-:S12]  /*1600*/  UIMAD UR16, UR4, UR12, UR16 ;  /* 0x0000000c041072a4 */ /* 0x000fd8000f8e0210 */
.L_x_19:
[----:B------:R-:W-:Y:S05]  /*1610*/  BRA.U !UP5, `(.L_x_20) ;  /* 0x000000010d0c7547 */ /* 0x000fea000b800000 */
[----:B------:R-:W-:Y:S01]  /*1620*/  UCGABAR_WAIT ;  /* 0x0000000000007dc7 */ /* 0x000fe20008000000 */
[----:B------:R-:W-:Y:S01]  /*1630*/  CCTL.IVALL ;  /* 0x00000000ff00798f */ /* 0x000fe20002000000 */
[----:B------:R-:W-:Y:S05]  /*1640*/  BRA `(.L_x_21) ;  /* 0x0000000000047947 */ /* 0x000fea0003800000 */
.L_x_20:
[----:B------:R-:W-:Y:S06]  /*1650*/  BAR.SYNC.DEFER_BLOCKING 0x0 ;  /* 0x0000000000007b1d */ /* 0x000fec0000010000 */
.L_x_21:
[----:B------:R-:W-:Y:S05]  /*1660*/  BRA.U UP0, `(.L_x_22) ;  /* 0x0000001100947547 */ /* 0x000fea000b800000 */
[----:B------:R-:W1:Y:S01]  /*1670*/  LDCU UR6, c[0x0][0x38c] ;  /* 0x00007180ff0677ac */ /* 0x000e620008000800 */
[----:B------:R-:W2:Y:S01]  /*1680*/  S2UR UR8, SR_CgaCtaId ;  /* 0x00000000000879c3 */ /* 0x000ea20000008800 */
[----:B------:R-:W-:Y:S01]  /*1690*/  PLOP3.LUT P1, PT, PT, PT, UP3, 0x80, 0x8 ;  /* 0x000000000008781c */ /* 0x000fe20003f2f038 */
[----:B------:R-:W-:Y:S01]  /*16a0*/  IMAD.MOV.U32 R12, RZ, RZ, 0x1 ;  /* 0x00000001ff0c7424 */ /* 0x000fe200078e00ff */
[----:B------:R-:W-:Y:S01]  /*16b0*/  UMOV UR7, 0x400 ;  /* 0x0000040000077882 */ /* 0x000fe20000000000 */
[----:B------:R-:W-:Y:S01]  /*16c0*/  UISETP.NE.AND UP1, UPT, UR17, URZ, UPT ;  /* 0x000000ff1100728c */ /* 0x000fe2000bf25270 */
[----:B------:R-:W-:Y:S02]  /*16d0*/  ISETP.EQ.OR P2, PT, R0, RZ, P3 ;  /* 0x000000ff0000720c */ /* 0x000fe40001f42670 */
[----:B------:R-:W-:Y:S02]  /*16e0*/  CS2R R10, SRZ ;  /* 0x00000000000a7805 */ /* 0x000fe4000001ff00 */
[----:B------:R-:W-:Y:S01]  /*16f0*/  PLOP3.LUT P1, PT, P1, PT, PT, 0x8, 0x80 ;  /* 0x000000000080781c */ /* 0x000fe20000f2e170 */
[----:B------:R-:W-:Y:S01]  /*1700*/  IMAD.MOV.U32 R9, RZ, RZ, RZ ;  /* 0x000000ffff097224 */ /* 0x000fe200078e00ff */
[----:B------:R-:W3:Y:S01]  /*1710*/  LDCU UR40, c[0x0][0x370] ;  /* 0x00006e00ff2877ac */ /* 0x000ee20008000800 */
[----:B------:R-:W-:Y:S01]  /*1720*/  IMAD.MOV.U32 R8, RZ, RZ, 0x1 ;  /* 0x00000001ff087424 */ /* 0x000fe200078e00ff */
[----:B------:R-:W4:Y:S01]  /*1730*/  LDCU.64 UR26, c[0x0][0x348] ;  /* 0x00006900ff1a77ac */ /* 0x000f220008000a00 */
[----:B-1----:R-:W-:-:S02]  /*1740*/  UIADD3 UR5, UPT, UPT, UR6, 0x7f, URZ ;  /* 0x0000007f06057890 */ /* 0x002fc4000fffe0ff */
[----:B------:R-:W-:Y:S02]  /*1750*/  USHF.R.U32.HI UR45, URZ, 0x7, UR28 ;  /* 0x00000007ff2d7899 */ /* 0x000fe4000801161c */
[----:B------:R-:W-:Y:S02]  /*1760*/  USHF.R.S32.HI UR4, URZ, 0x1f, UR5 ;  /* 0x0000001fff047899 */ /* 0x000fe40008011405 */
[----:B------:R-:W-:Y:S02]  /*1770*/  UIADD3 UR46, UPT, UPT, UR6, 0xfe, URZ ;  /* 0x000000fe062e7890 */ /* 0x000fe4000fffe0ff */
[----:B------:R-:W-:Y:S02]  /*1780*/  ULEA.HI UR4, UR4, UR5, URZ, 0x7 ;  /* 0x0000000504047291 */ /* 0x000fe4000f8f38ff */
[----:B--2---:R-:W-:Y:S02]  /*1790*/  ULEA UR7, UR8, UR7, 0x18 ;  /* 0x0000000708077291 */ /* 0x004fe4000f8ec0ff */
[----:B------:R-:W-:-:S02]  /*17a0*/  USHF.R.S32.HI UR43, URZ, 0x7, UR4 ;  /* 0x00000007ff2b7899 */ /* 0x000fc40008011404 */
[----:B------:R-:W-:Y:S02]  /*17b0*/  UIADD3 UR4, UPT, UPT, UR6, -0x1, URZ ;  /* 0xffffffff06047890 */ /* 0x000fe4000fffe0ff */
[----:B------:R-:W-:Y:S02]  /*17c0*/  UISETP.LT.U32.AND UP0, UPT, UR43, 0x3, UPT ;  /* 0x000000032b00788c */ /* 0x000fe4000bf01070 */
[----:B------:R-:W-:Y:S02]  /*17d0*/  UISETP.GE.U32.AND UP2, UPT, UR4, -0xff, UPT ;  /* 0xffffff010400788c */ /* 0x000fe4000bf46070 */
[----:B------:R-:W-:Y:S01]  /*17e0*/  USEL UR41, UR43, 0x3, UP0 ;  /* 0x000000032b297887 */ /* 0x000fe20008000000 */
[----:B------:R-:W1:Y:S03]  /*17f0*/  LDCU UR39, c[0x0][0x374] ;  /* 0x00006e80ff2777ac */ /* 0x000e660008000800 */
[----:B------:R-:W-:-:S02]  /*1800*/  UIADD3 UR21, UPT, UPT, UR41, -0x1, URZ ;  /* 0xffffffff29157890 */ /* 0x000fc4000fffe0ff */
[----:B------:R-:W-:-:S03]  /*1810*/  USEL UR24, UR48, 0x2, UP1 ;  /* 0x0000000230187887 */ /* 0x000fc60008800000 */
[----:B------:R-:W-:Y:S02]  /*1820*/  @UP2 UIADD3 UR21, UPT, UPT, UR41, URZ, URZ ;  /* 0x000000ff29152290 */ /* 0x000fe4000fffe0ff */
[----:B------:R-:W-:Y:S02]  /*1830*/  UIADD3 UR29, UPT, UPT, UR7, 0xc400, UR28 ;  /* 0x0000c400071d7890 */ /* 0x000fe4000fffe01c */
[----:B------:R-:W-:Y:S02]  /*1840*/  UIADD3 UR44, UPT, UPT, UR43, -UR41, URZ ;  /* 0x800000292b2c7290 */ /* 0x000fe4000fffe0ff */
[----:B------:R-:W-:Y:S01]  /*1850*/  UIADD3 UR21, UPT, UPT, UR21, 0x1, URZ ;  /* 0x0000000115157890 */ /* 0x000fe2000fffe0ff */
[----:B---34-:R-:W-:-:S11]  /*1860*/  UMOV UR5, URZ ;  /* 0x000000ff00057c82 */ /* 0x018fd60008000000 */
.L_x_42:
[----:B------:R-:W2:Y:S02]  /*1870*/  S2UR UR4, SR_CgaCtaId ;  /* 0x00000000000479c3 */ /* 0x000ea40000008800 */
[----:B--2---:R-:W-:-:S09]  /*1880*/  UISETP.NE.AND UP0, UPT, UR4, URZ, UPT ;  /* 0x000000ff0400728c */ /* 0x004fd2000bf05270 */
[----:B-1----:R-:W-:Y:S05]  /*1890*/  BRA.U UP0, `(.L_x_23) ;  /* 0x0000000100287547 */ /* 0x002fea000b800000 */
[----:B------:R-:W-:Y:S02]  /*18a0*/  LEA R0, R9, UR7, 0x3 ;  /* 0x0000000709007c11 */ /* 0x000fe4000f8e18ff */
[----:B------:R-:W-:-:S04]  /*18b0*/  SHF.L.U32 R3, R8, 0x1f, RZ ;  /* 0x0000001f08037819 */ /* 0x000fc800000006ff */
[----:B------:R-:W2:Y:S02]  /*18c0*/  SYNCS.PHASECHK.TRANS64.TRYWAIT P0, [R0+URZ+0xd0], R3 ;  /* 0x0000d003000075a7 */ /* 0x000ea400080011ff */
[----:B--2---:R-:W-:Y:S05]  /*18d0*/  @!P0 BRA `(.L_x_24) ;  /* 0x0000009c00708947 */ /* 0x004fea0003800000 */
.L_x_132:
[----:B------:R3:W-:Y:S01]  /*18e0*/  SYNCS.ARRIVE.TRANS64.A1T0 RZ, [R0+URZ+0xc0], RZ ;  /* 0x0000c0ff00ff79a7 */ /* 0x0007e200081000ff */
[----:B------:R-:W-:-:S05]  /*18f0*/  VIADD R9, R9, 0x1 ;  /* 0x0000000109097836 */ /* 0x000fca0000000000 */
[----:B------:R-:W-:-:S04]  /*1900*/  ISETP.NE.AND P0, PT, R9, 0x2, PT ;  /* 0x000000020900780c */ /* 0x000fc80003f05270 */
[----:B--2---:R-:W-:Y:S02]  /*1910*/  SEL R3, RZ, 0x1, P0 ;  /* 0x00000001ff037807 */ /* 0x004fe40000000000 */
[----:B------:R-:W-:Y:S02]  /*1920*/  SEL R9, R9, RZ, P0 ;  /* 0x000000ff09097207 */ /* 0x000fe40000000000 */
[----:B------:R-:W-:-:S07]  /*1930*/  LOP3.LUT R8, R8, R3, RZ, 0x3c, !PT ;  /* 0x0000000308087212 */ /* 0x000fce00078e3cff */
.L_x_23:
[----:B------:R-:W-:Y:S01]  /*1940*/  ULEA UR4, UR5, UR7, 0x3 ;  /* 0x0000000705047291 */ /* 0x000fe2000f8e18ff */
[----:B---3--:R-:W-:Y:S01]  /*1950*/  SHF.L.U32 R0, R12, 0x1f, RZ ;  /* 0x0000001f0c007819 */ /* 0x008fe200000006ff */
[----:B------:R-:W-:Y:S02]  /*1960*/  UISETP.GE.U32.AND UP0, UPT, UR46, 0xff, UPT ;  /* 0x000000ff2e00788c */ /* 0x000fe4000bf06070 */
[----:B------:R-:W-:Y:S02]  /*1970*/  USHF.L.U32 UR11, UR20, 0x8, URZ ;  /* 0x00000008140b7899 */ /* 0x000fe400080006ff */
[----:B------:R-:W-:Y:S01]  /*1980*/  ULEA UR35, UR16, UR45, 0x7 ;  /* 0x0000002d10237291 */ /* 0x000fe2000f8e38ff */
[----:B------:R-:W-:Y:S02]  /*1990*/  UMOV UR13, URZ ;  /* 0x000000ff000d7c82 */ /* 0x000fe40008000000 */
[----:B------:R2:W3:Y:S02]  /*19a0*/  SYNCS.PHASECHK.TRANS64.TRYWAIT P0, [UR4+0x18], R0 ;  /* 0x00001800ff0075a7 */ /* 0x0004e40008001104 */
[----:B------:R-:W-:Y:S07]  /*19b0*/  BRA.U !UP0, `(.L_x_25) ;  /* 0x0000000108bc7547 */ /* 0x000fee000b800000 */
[----:B------:R-:W-:Y:S01]  /*19c0*/  UMOV UR6, URZ ;  /* 0x000000ff00067c82 */ /* 0x000fe20008000000 */
[----:B------:R-:W-:-:S05]  /*19d0*/  UMOV UR4, UR5 ;  /* 0x0000000500047c82 */ /* 0x000fca0008000000 */
.L_x_31:
[----:B------:R-:W-:Y:S01]  /*19e0*/  ULEA UR33, UR4, UR7, 0x3 ;  /* 0x0000000704217291 */ /* 0x000fe2000f8e18ff */
[----:B---3--:R-:W-:Y:S01]  /*19f0*/  @!P3 MOV R2, 0xc000 ;  /* 0x0000c0000002b802 */ /* 0x008fe20000000f00 */
[----:B-1-3--:R-:W-:Y:S10]  /*1a00*/  @P0 BRA `(.L_x_26) ;  /* 0x00000000000c0947 */ /* 0x00aff40003800000 */
[----:B------:R-:W-:-:S04]  /*1a10*/  SHF.L.U32 R3, R12, 0x1f, RZ ;  /* 0x0000001f0c037819 */ /* 0x000fc800000006ff */
[----:B------:R-:W3:Y:S02]  /*1a20*/  SYNCS.PHASECHK.TRANS64.TRYWAIT P0, [UR33+0x18], R3 ;  /* 0x00001803ff0075a7 */ /* 0x000ee40008001121 */
[----:B---3--:R-:W-:Y:S05]  /*1a30*/  @!P0 BRA `(.L_x_27) ;  /* 0x0000009c002c8947 */ /* 0x008fea0003800000 */
.L_x_26:
[----:B------:R3:W-:Y:S01]  /*1a40*/  @!P3 SYNCS.ARRIVE.TRANS64 RZ, [UR33], R2 ;  /* 0x00000002ffffb9a7 */ /* 0x0007e20008000021 */
[----:B------:R-:W-:-:S04]  /*1a50*/  ULOP3.LUT UR5, UR24, 0x2, URZ, 0xfc, !UPT ;  /* 0x0000000218057892 */ /* 0x000fc8000f8efcff */
[----:B------:R-:W-:-:S09]  /*1a60*/  UISETP.NE.AND UP0, UPT, UR5, 0x2, UPT ;  /* 0x000000020500788c */ /* 0x000fd2000bf05270 */
[----:B------:R-:W-:Y:S05]  /*1a70*/  BRA.U UP0, `(.L_x_28) ;  /* 0x0000000100047547 */ /* 0x000fea000b800000 */
[----:B-1----:R-:W-:Y:S05]  /*1a80*/  BPT.TRAP 0x1 ;  /* 0x000000040000795c */ /* 0x002fea0000300000 */
.L_x_28:
[----:B------:R-:W-:Y:S04]  /*1a90*/  BSSY.RECONVERGENT B0, `(.L_x_29) ;  /* 0x0000003000007945 */ /* 0x000fe80003800200 */
[----:B------:R-:W-:Y:S05]  /*1aa0*/  @P2 BRA `(.L_x_30) ;  /* 0x0000000000042947 */ /* 0x000fea0003800000 */
[----:B-1----:R-:W-:Y:S05]  /*1ab0*/  BPT.TRAP 0x1 ;  /* 0x000000040000795c */ /* 0x002fea0000300000 */
.L_x_30:
[----:B-1----:R-:W-:Y:S05]  /*1ac0*/  BSYNC.RECONVERGENT B0 ;  /* 0x0000000000007941 */ /* 0x002fea0003800200 */
.L_x_29:
[----:B------:R-:W-:Y:S02]  /*1ad0*/  UIADD3 UR5, UPT, UPT, UR4, 0x1, URZ ;  /* 0x0000000104057890 */ /* 0x000fe4000fffe0ff */
[----:B------:R-:W-:Y:S02]  /*1ae0*/  ULEA UR32, UR4, UR28, 0xe ;  /* 0x0000001c04207291 */ /* 0x000fe4000f8e70ff */
[----:B------:R-:W-:Y:S02]  /*1af0*/  UISETP.NE.AND UP0, UPT, UR5, 0x3, UPT ;  /* 0x000000030500788c */ /* 0x000fe4000bf05270 */
[----:B------:R-:W-:Y:S02]  /*1b00*/  UIADD3 UR16, UP1, UPT, UR26, 0x80, URZ ;  /* 0x000000801a107890 */ /* 0x000fe4000ff3e0ff */
[----:B------:R-:W-:Y:S02]  /*1b10*/  USEL UR9, URZ, 0x1, UP0 ;  /* 0x00000001ff097887 */ /* 0x000fe40008000000 */
[----:B------:R-:W-:-:S02]  /*1b20*/  USEL UR5, UR5, URZ, UP0 ;  /* 0x000000ff05057287 */ /* 0x000fc40008000000 */
[----:B------:R-:W-:Y:S02]  /*1b30*/  UIADD3 UR14, UP0, UPT, UR26, 0x180, URZ ;  /* 0x000001801a0e7890 */ /* 0x000fe4000ff1e0ff */
[----:B------:R-:W-:Y:S01]  /*1b40*/  ULEA UR8, UR5, UR7, 0x3 ;  /* 0x0000000705087291 */ /* 0x000fe2000f8e18ff */
[----:B------:R-:W-:Y:S01]  /*1b50*/  LOP3.LUT R12, R12, UR9, RZ, 0x3c, !PT ;  /* 0x000000090c0c7c12 */ /* 0x000fe2000f8e3cff */
[----:B------:R-:W-:Y:S02]  /*1b60*/  USHF.L.U32 UR34, UR6, 0x7, URZ ;  /* 0x0000000706227899 */ /* 0x000fe400080006ff */
[----:B------:R-:W-:Y:S01]  /*1b70*/  UIADD3.X UR17, UPT, UPT, URZ, UR27, URZ, UP1, !UPT ;  /* 0x0000001bff117290 */ /* 0x000fe20008ffe4ff */
[----:B--2---:R-:W-:Y:S01]  /*1b80*/  SHF.L.U32 R0, R12, 0x1f, RZ ;  /* 0x0000001f0c007819 */ /* 0x004fe200000006ff */
[----:B------:R-:W-:Y:S02]  /*1b90*/  UIADD3 UR32, UPT, UPT, UR7, 0xc400, UR32 ;  /* 0x0000c40007207890 */ /* 0x000fe4000fffe020 */
[----:B------:R-:W-:Y:S01]  /*1ba0*/  UIADD3.X UR15, UPT, UPT, URZ, UR27, URZ, UP0, !UPT ;  /* 0x0000001bff0f7290 */ /* 0x000fe200087fe4ff */
[----:B------:R4:W1:Y:S01]  /*1bb0*/  SYNCS.PHASECHK.TRANS64.TRYWAIT P0, [UR8+0x18], R0 ;  /* 0x00001800ff0075a7 */ /* 0x0008620008001108 */
[----:B------:R-:W-:Y:S01]  /*1bc0*/  ULEA UR8, UR4, UR7, 0xf ;  /* 0x0000000704087291 */ /* 0x000fe2000f8e78ff */
[----:B------:R-:W-:Y:S01]  /*1bd0*/  UMOV UR13, 0xf0000 ;  /* 0x000f0000000d7882 */ /* 0x000fe20000000000 */
[----:B------:R-:W-:-:S02]  /*1be0*/  UMOV UR18, 0x0 ;  /* 0x0000000000127882 */ /* 0x000fc40000000000 */
[----:B------:R-:W-:Y:S01]  /*1bf0*/  UIADD3 UR8, UPT, UPT, UR8, 0x18400, URZ ;  /* 0x0001840008087890 */ /* 0x000fe2000fffe0ff */
[----:B------:R-:W-:Y:S01]  /*1c00*/  UMOV UR19, 0x10000000 ;  /* 0x1000000000137882 */ /* 0x000fe20000000000 */
[----:B------:R-:W-:Y:S01]  /*1c10*/  UMOV UR12, UR36 ;  /* 0x00000024000c7c82 */ /* 0x000fe20008000000 */
[----:B------:R-:W-:Y:S01]  /*1c20*/  UMOV UR9, UR33 ;  /* 0x0000002100097c82 */ /* 0x000fe20008000000 */
[----:B------:R-:W-:Y:S01]  /*1c30*/  UMOV UR10, UR34 ;  /* 0x00000022000a7c82 */ /* 0x000fe20008000000 */
[----:B------:R2:W-:Y:S01]  /*1c40*/  UTMALDG.3D.MULTICAST [UR32], [UR16], UR13, desc[UR18] ;  /* 0x00001220100073b4 */ /* 0x0005e2000801180d */
[----:B------:R-:W-:Y:S01]  /*1c50*/  UIADD3 UR6, UPT, UPT, UR6, 0x1, URZ ;  /* 0x0000000106067890 */ /* 0x000fe2000fffe0ff */
[----:B------:R-:W-:-:S03]  /*1c60*/  UMOV UR4, UR5 ;  /* 0x0000000500047c82 */ /* 0x000fc60008000000 */
[----:B------:R-:W-:Y:S01]  /*1c70*/  UISETP.NE.AND UP0, UPT, UR6, UR21, UPT ;  /* 0x000000150600728c */ /* 0x000fe2000bf05270 */
[----:B------:R4:W-:Y:S01]  /*1c80*/  UTMALDG.3D [UR8], [UR14], desc[UR18] ;  /* 0x000012080e0075b4 */ /* 0x0009e20008011000 */
[----:B--2---:R-:W-:-:S07]  /*1c90*/  UMOV UR13, UR21 ;  /* 0x00000015000d7c82 */ /* 0x004fce0008000000 */
[----:B----4-:R-:W-:Y:S05]  /*1ca0*/  BRA.U UP0, `(.L_x_31) ;  /* 0xfffffffd004c7547 */ /* 0x010fea000b83ffff */
.L_x_25:
[----:B------:R-:W-:Y:S01]  /*1cb0*/  ULEA UR4, UR5, UR7, 0x3 ;  /* 0x0000000705047291 */ /* 0x000fe2000f8e18ff */
[----:B--2---:R-:W-:Y:S01]  /*1cc0*/  SHF.L.U32 R0, R12, 0x1f, RZ ;  /* 0x0000001f0c007819 */ /* 0x004fe200000006ff */
[----:B------:R-:W-:Y:S01]  /*1cd0*/  @!P1 SYNCS.ARRIVE.TRANS64.A1T0 RZ, [UR7+0x78], RZ ;  /* 0x000078ffffff99a7 */ /* 0x000fe20008100007 */
[----:B------:R-:W-:-:S06]  /*1ce0*/  UISETP.GT.AND UP0, UPT, UR43, UR41, UPT ;  /* 0x000000292b00728c */ /* 0x000fcc000bf04270 */
[----:B-1-3--:R1:W2:Y:S03]  /*1cf0*/  SYNCS.PHASECHK.TRANS64.TRYWAIT P0, [UR4+0x18], R0 ;  /* 0x00001800ff0075a7 */ /* 0x00a2a60008001104 */
[----:B------:R-:W-:Y:S05]  /*1d00*/  BRA.U !UP0, `(.L_x_32) ;  /* 0x0000000108bc7547 */ /* 0x000fea000b800000 */
[----:B------:R-:W-:Y:S01]  /*1d10*/  UIADD3 UR25, UPT, UPT, UR44, UR13, URZ ;  /* 0x0000000d2c197290 */ /* 0x000fe2000fffe0ff */
[----:B------:R-:W-:-:S11]  /*1d20*/  UMOV UR4, UR5 ;  /* 0x0000000500047c82 */ /* 0x000fd60008000000 */
.L_x_38:
[----:B------:R-:W-:Y:S01]  /*1d30*/  ULEA UR17, UR4, UR7, 0x3 ;  /* 0x0000000704117291 */ /* 0x000fe2000f8e18ff */
[----:B--2---:R-:W-:Y:S01]  /*1d40*/  @!P3 MOV R2, 0xc000 ;  /* 0x0000c0000002b802 */ /* 0x004fe20000000f00 */
[----:B--2-4-:R-:W-:Y:S10]  /*1d50*/  @P0 BRA `(.L_x_33) ;  /* 0x00000000000c0947 */ /* 0x014ff40003800000 */
[----:B------:R-:W-:-:S04]  /*1d60*/  SHF.L.U32 R3, R12, 0x1f, RZ ;  /* 0x0000001f0c037819 */ /* 0x000fc800000006ff */
[----:B------:R-:W2:Y:S02]  /*1d70*/  SYNCS.PHASECHK.TRANS64.TRYWAIT P0, [UR17+0x18], R3 ;  /* 0x00001803ff0075a7 */ /* 0x000ea40008001111 */
[----:B--2---:R-:W-:Y:S05]  /*1d80*/  @!P0 BRA `(.L_x_34) ;  /* 0x0000009800708947 */ /* 0x004fea0003800000 */
.L_x_33:
[----:B------:R2:W-:Y:S01]  /*1d90*/  @!P3 SYNCS.ARRIVE.TRANS64 RZ, [UR17], R2 ;  /* 0x00000002ffffb9a7 */ /* 0x0005e20008000011 */
[----:B------:R-:W-:-:S04]  /*1da0*/  ULOP3.LUT UR5, UR24, 0x2, URZ, 0xfc, !UPT ;  /* 0x0000000218057892 */ /* 0x000fc8000f8efcff */
[----:B------:R-:W-:-:S09]  /*1db0*/  UISETP.NE.AND UP0, UPT, UR5, 0x2, UPT ;  /* 0x000000020500788c */ /* 0x000fd2000bf05270 */
[----:B------:R-:W-:Y:S05]  /*1dc0*/  BRA.U UP0, `(.L_x_35) ;  /* 0x0000000100047547 */ /* 0x000fea000b800000 */
[----:B------:R-:W-:Y:S05]  /*1dd0*/  BPT.TRAP 0x1 ;  /* 0x000000040000795c */ /* 0x000fea0000300000 */
.L_x_35:
[----:B------:R-:W-:Y:S04]  /*1de0*/  BSSY.RECONVERGENT B0, `(.L_x_36) ;  /* 0x0000003000007945 */ /* 0x000fe80003800200 */
[----:B------:R-:W-:Y:S05]  /*1df0*/  @P2 BRA `(.L_x_37) ;  /* 0x0000000000042947 */ /* 0x000fea0003800000 */
[----:B------:R-:W-:Y:S05]  /*1e00*/  BPT.TRAP 0x1 ;  /* 0x000000040000795c */ /* 0x000fea0000300000 */
.L_x_37:
[----:B------:R-:W-:Y:S05]  /*1e10*/  BSYNC.RECONVERGENT B0 ;  /* 0x0000000000007941 */ /* 0x000fea0003800200 */
.L_x_36:
[----:B------:R-:W-:Y:S02]  /*1e20*/  UIADD3 UR5, UPT, UPT, UR4, 0x1, URZ ;  /* 0x0000000104057890 */ /* 0x000fe4000fffe0ff */
[----:B------:R-:W-:Y:S02]  /*1e30*/  UIADD3 UR14, UP1, UPT, UR26, 0x80, URZ ;  /* 0x000000801a0e7890 */ /* 0x000fe4000ff3e0ff */
[----:B------:R-:W-:Y:S02]  /*1e40*/  UISETP.NE.AND UP0, UPT, UR5, 0x3, UPT ;  /* 0x000000030500788c */ /* 0x000fe4000bf05270 */
[----:B------:R-:W-:Y:S02]  /*1e50*/  USHF.L.U32 UR18, UR13, 0x7, URZ ;  /* 0x000000070d127899 */ /* 0x000fe400080006ff */
[----:B------:R-:W-:Y:S02]  /*1e60*/  USEL UR8, URZ, 0x1, UP0 ;  /* 0x00000001ff087887 */ /* 0x000fe40008000000 */
[----:B------:R-:W-:-:S02]  /*1e70*/  USEL UR5, UR5, URZ, UP0 ;  /* 0x000000ff05057287 */ /* 0x000fc40008000000 */
[----:B------:R-:W-:Y:S02]  /*1e80*/  UIADD3 UR22, UP0, UPT, UR26, 0x180, URZ ;  /* 0x000001801a167890 */ /* 0x000fe4000ff1e0ff */
[----:B------:R-:W-:Y:S01]  /*1e90*/  LOP3.LUT R12, R12, UR8, RZ, 0x3c, !PT ;  /* 0x000000080c0c7c12 */ /* 0x000fe2000f8e3cff */
[----:B------:R-:W-:Y:S02]  /*1ea0*/  ULEA UR6, UR5, UR7, 0x3 ;  /* 0x0000000705067291 */ /* 0x000fe4000f8e18ff */
[----:B------:R-:W-:Y:S01]  /*1eb0*/  ULEA UR8, UR4, UR7, 0xf ;  /* 0x0000000704087291 */ /* 0x000fe2000f8e78ff */
[----:B-1----:R-:W-:Y:S01]  /*1ec0*/  SHF.L.U32 R0, R12, 0x1f, RZ ;  /* 0x0000001f0c007819 */ /* 0x002fe200000006ff */
[----:B------:R-:W-:Y:S02]  /*1ed0*/  ULEA UR16, UR4, UR29, 0xe ;  /* 0x0000001d04107291 */ /* 0x000fe4000f8e70ff */
[----:B------:R-:W-:Y:S02]  /*1ee0*/  UIADD3.X UR15, UPT, UPT, URZ, UR27, URZ, UP1, !UPT ;  /* 0x0000001bff0f7290 */ /* 0x000fe40008ffe4ff */
[----:B------:R-:W-:Y:S01]  /*1ef0*/  UIADD3 UR8, UPT, UPT, UR8, 0x18400, URZ ;  /* 0x0001840008087890 */ /* 0x000fe2000fffe0ff */
[----:B------:R3:W4:Y:S01]  /*1f00*/  SYNCS.PHASECHK.TRANS64.TRYWAIT P0, [UR6+0x18], R0 ;  /* 0x00001800ff0075a7 */ /* 0x0007220008001106 */
[----:B------:R-:W-:Y:S01]  /*1f10*/  UIADD3.X UR23, UPT, UPT, URZ, UR27, URZ, UP0, !UPT ;  /* 0x0000001bff177290 */ /* 0x000fe200087fe4ff */
[----:B------:R-:W-:Y:S01]  /*1f20*/  UMOV UR6, 0xf0000 ;  /* 0x000f000000067882 */ /* 0x000fe20000000000 */
[----:B------:R-:W-:Y:S01]  /*1f30*/  UMOV UR30, 0x0 ;  /* 0x00000000001e7882 */ /* 0x000fe20000000000 */
[----:B------:R-:W-:Y:S01]  /*1f40*/  UMOV UR31, 0x10000000 ;  /* 0x10000000001f7882 */ /* 0x000fe20000000000 */
[----:B------:R-:W-:Y:S01]  /*1f50*/  UMOV UR19, UR35 ;  /* 0x0000002300137c82 */ /* 0x000fe20008000000 */
[----:B------:R-:W-:Y:S01]  /*1f60*/  UMOV UR20, UR36 ;  /* 0x0000002400147c82 */ /* 0x000fe20008000000 */
[----:B------:R-:W-:Y:S01]  /*1f70*/  UMOV UR12, UR36 ;  /* 0x00000024000c7c82 */ /* 0x000fe20008000000 */
[----:B------:R-:W-:Y:S01]  /*1f80*/  UMOV UR9, UR17 ;  /* 0x0000001100097c82 */ /* 0x000fe20008000000 */
[----:B------:R-:W-:Y:S01]  /*1f90*/  UMOV UR10, UR18 ;  /* 0x00000012000a7c82 */ /* 0x000fe20008000000 */
[----:B------:R3:W-:Y:S01]  /*1fa0*/  UTMALDG.3D.MULTICAST [UR16], [UR14], UR6, desc[UR30] ;  /* 0x00001e100e0073b4 */ /* 0x0007e20008011806 */
[----:B------:R-:W-:Y:S01]  /*1fb0*/  UIADD3 UR13, UPT, UPT, UR13, 0x1, URZ ;  /* 0x000000010d0d7890 */ /* 0x000fe2000fffe0ff */
[----:B------:R-:W-:-:S03]  /*1fc0*/  UMOV UR4, UR5 ;  /* 0x0000000500047c82 */ /* 0x000fc60008000000 */
[----:B------:R-:W-:Y:S01]  /*1fd0*/  UISETP.NE.AND UP0, UPT, UR13, UR25, UPT ;  /* 0x000000190d00728c */ /* 0x000fe2000bf05270 */
[----:B------:R3:W-:Y:S08]  /*1fe0*/  UTMALDG.3D [UR8], [UR22], desc[UR30] ;  /* 0x00001e08160075b4 */ /* 0x0007f00008011000 */
[----:B---3--:R-:W-:Y:S05]  /*1ff0*/  BRA.U UP0, `(.L_x_38) ;  /* 0xfffffffd004c7547 */ /* 0x008fea000b83ffff */
.L_x_32:
[C---:B------:R-:W-:Y:S01]  /*2000*/  LEA R3, R11.reuse, UR7, 0x3 ;  /* 0x000000070b037c11 */ /* 0x040fe2000f8e18ff */
[----:B------:R-:W-:Y:S01]  /*2010*/  NOP ;  /* 0x0000000000007918 */ /* 0x000fe20000000000 */
[----:B-1----:R-:W-:Y:S02]  /*2020*/  SHF.L.U32 R0, R10, 0x1f, RZ ;  /* 0x0000001f0a007819 */ /* 0x002fe400000006ff */
[----:B------:R-:W-:Y:S02]  /*2030*/  LEA R5, R11, UR7, 0x4 ;  /* 0x000000070b057c11 */ /* 0x000fe4000f8e20ff */
[----:B--2-4-:R-:W1:Y:S02]  /*2040*/  SYNCS.PHASECHK.TRANS64.TRYWAIT P0, [R3+URZ+0x80], R0 ;  /* 0x00008000030075a7 */ /* 0x014e6400080011ff */
[----:B-1----:R-:W-:Y:S05]  /*2050*/  @!P0 BRA `(.L_x_39) ;  /* 0x0000009400d48947 */ /* 0x002fea0003800000 */
.L_x_135:
[----:B------:R-:W2:Y:S01]  /*2060*/  LDS.128 R4, [R5+0xf0] ;  /* 0x0000f00005047984 */ /* 0x000ea20000000c00 */
[----:B------:R-:W-:Y:S01]  /*2070*/  UISETP.GE.AND UP0, UPT, UR42, 0x1, UPT ;  /* 0x000000012a00788c */ /* 0x000fe2000bf06270 */
[----:B------:R-:W-:Y:S01]  /*2080*/  @!PT LDS RZ, [RZ] ;  /* 0x00000000fffff984 */ /* 0x000fe20000000800 */
[----:B------:R-:W-:Y:S01]  /*2090*/  @!PT LDS RZ, [RZ] ;  /* 0x00000000fffff984 */ /* 0x000fe20000000800 */
[----:B------:R-:W-:Y:S01]  /*20a0*/  @!PT LDS RZ, [RZ] ;  /* 0x00000000fffff984 */ /* 0x000fe20000000800 */
[----:B------:R-:W-:Y:S01]  /*20b0*/  @!PT LDS RZ, [RZ] ;  /* 0x00000000fffff984 */ /* 0x000fe20000000800 */
[----:B------:R3:W-:Y:S06]  /*20c0*/  MEMBAR.ALL.CTA ;  /* 0x0000000000007992 */ /* 0x0007ec0000008000 */
[----:B---3--:R-:W3:Y:S01]  /*20d0*/  FENCE.VIEW.ASYNC.S ;  /* 0x00000000000073c6 */ /* 0x008ee20000000000 */
[----:B--2---:R-:W-:-:S13]  /*20e0*/  LOP3.LUT P0, RZ, R6, 0x1, RZ, 0xc0, !PT ;  /* 0x0000000106ff7812 */ /* 0x004fda000780c0ff */
[----:B---3--:R-:W-:Y:S01]  /*20f0*/  VOTEU.ANY UP1, P0 ;  /* 0x0000000000ff7886 */ /* 0x008fe20000020100 */
[----:B------:R-:W-:-:S13]  /*2100*/  PLOP3.LUT P0, PT, PT, PT, UP1, 0x80, 0x8 ;  /* 0x000000000008781c */ /* 0x000fda0003f0f018 */
[----:B-1----:R-:W-:Y:S02]  /*2110*/  @P0 LOP3.LUT R0, R5, 0xffff, RZ, 0xc0, !PT ;  /* 0x0000ffff05000812 */ /* 0x002fe400078ec0ff */
[----:B------:R-:W-:Y:S02]  /*2120*/  @P0 MOV R2, R4 ;  /* 0x0000000400020202 */ /* 0x000fe40000000f00 */
[----:B------:R-:W-:Y:S01]  /*2130*/  @P0 R2UR UR6, R0 ;  /* 0x00000000000602ca */ /* 0x000fe200000e0000 */
[----:B------:R-:W-:Y:S01]  /*2140*/  VIADD R0, R3, 0x90 ;  /* 0x0000009003007836 */ /* 0x000fe20000000000 */
[----:B------:R-:W-:Y:S02]  /*2150*/  @P0 SHF.R.U32.HI R4, RZ, 0x10, R5 ;  /* 0x00000010ff040819 */ /* 0x000fe40000011605 */
[----:B------:R-:W-:Y:S02]  /*2160*/  @P0 R2UR UR8, R2 ;  /* 0x00000000020802ca */ /* 0x000fe400000e0000 */
[----:B------:R-:W-:-:S02]  /*2170*/  PRMT R0, RZ, 0x654, R0 ;  /* 0x00000654ff007816 */ /* 0x000fc40000000000 */
[----:B------:R-:W-:Y:S02]  /*2180*/  @P0 R2UR UR4, R4 ;  /* 0x00000000040402ca */ /* 0x000fe400000e0000 */
[----:B------:R1:W-:Y:S03]  /*2190*/  SYNCS.ARRIVE.TRANS64.RED.A1T0 RZ, [R0+URZ], RZ ;  /* 0x000000ff00ff79a7 */ /* 0x0003e600081004ff */
[----:B------:R-:W-:-:S04]  /*21a0*/  @UP1 UMOV UR37, UR6 ;  /* 0x0000000600251c82 */ /* 0x000fc80008000000 */
[----:B------:R-:W-:-:S04]  /*21b0*/  @UP1 UMOV UR38, UR8 ;  /* 0x0000000800261c82 */ /* 0x000fc80008000000 */
[----:B------:R-:W-:Y:S01]  /*21c0*/  @UP1 UMOV UR36, UR4 ;  /* 0x0000000400241c82 */ /* 0x000fe20008000000 */
[----:B------:R-:W-:Y:S05]  /*21d0*/  BRA.U !UP0, `(.L_x_40) ;  /* 0x0000000108d47547 */ /* 0x000fea000b800000 */
[----:B------:R-:W2:Y:S01]  /*21e0*/  LDCU.128 UR12, c[0x0][0xb10] ;  /* 0x00016200ff0c77ac */ /* 0x000ea20008000c00 */
[----:B------:R-:W3:Y:S01]  /*21f0*/  LDCU UR25, c[0x0][0xb20] ;  /* 0x00016400ff1977ac */ /* 0x000ee20008000800 */
[----:B------:R-:W4:Y:S01]  /*2200*/  LDCU UR20, c[0x0][0xb0c] ;  /* 0x00016180ff1477ac */ /* 0x000f220008000800 */
[----:B------:R-:W1:Y:S01]  /*2210*/  LDCU.64 UR10, c[0x0][0xb28] ;  /* 0x00016500ff0a77ac */ /* 0x000e620008000a00 */
[----:B------:R-:W-:Y:S02]  /*2220*/  UISETP.NE.AND UP3, UPT, UR42, 0x1, UPT ;  /* 0x000000012a00788c */ /* 0x000fe4000bf65270 */
[----:B--2---:R-:W-:Y:S02]  /*2230*/  UIMAD.WIDE.U32 UR16, UR39, UR15, URZ ;  /* 0x0000000f271072a5 */ /* 0x004fe4000f8e00ff */
[----:B------:R-:W-:Y:S02]  /*2240*/  UIMAD.WIDE.U32 UR8, UR40, UR12, URZ ;  /* 0x0000000c280872a5 */ /* 0x000fe4000f8e00ff */
[----:B------:R-:W-:-:S02]  /*2250*/  UISETP.NE.AND UP0, UPT, UR14, 0x1, UPT ;  /* 0x000000010e00788c */ /* 0x000fc4000bf05270 */
[----:B------:R-:W-:Y:S01]  /*2260*/  UIMAD.WIDE.U32 UR22, UR37, UR15, URZ ;  /* 0x0000000f251672a5 */ /* 0x000fe2000f8e00ff */
[----:B------:R-:W-:Y:S02]  /*2270*/  UMOV UR16, UR17 ;  /* 0x0000001100107c82 */ /* 0x000fe40008000000 */
[----:B------:R-:W-:Y:S01]  /*2280*/  UMOV UR8, UR9 ;  /* 0x0000000900087c82 */ /* 0x000fe20008000000 */
[----:B---3--:R-:W-:Y:S02]  /*2290*/  USHF.R.U32.HI UR16, URZ, UR25, UR16 ;  /* 0x00000019ff107299 */ /* 0x008fe40008011610 */
[----:B----4-:R-:W-:Y:S02]  /*22a0*/  UISETP.NE.AND UP2, UPT, UR20, 0x1, UPT ;  /* 0x000000011400788c */ /* 0x010fe4000bf45270 */
[----:B------:R-:W-:Y:S02]  /*22b0*/  USHF.R.U32.HI UR8, URZ, UR13, UR8 ;  /* 0x0000000dff087299 */ /* 0x000fe40008011608 */
[----:B------:R-:W-:-:S02]  /*22c0*/  USEL UR6, UR39, UR16, !UP0 ;  /* 0x0000001027067287 */ /* 0x000fc4000c000000 */
[----:B------:R-:W-:Y:S02]  /*22d0*/  USEL UR8, UR40, UR8, !UP2 ;  /* 0x0000000828087287 */ /* 0x000fe4000d000000 */
[----:B-1----:R-:W-:Y:S01]  /*22e0*/  UIMAD.WIDE.U32 UR16, UR6, UR10, URZ ;  /* 0x0000000a061072a5 */ /* 0x002fe2000f8e00ff */
[----:B------:R-:W-:Y:S01]  /*22f0*/  UMOV UR4, UR23 ;  /* 0x0000001700047c82 */ /* 0x000fe20008000000 */
[----:B------:R-:W-:Y:S02]  /*2300*/  UIMAD.WIDE.U32 UR18, UR38, UR12, URZ ;  /* 0x0000000c261272a5 */ /* 0x000fe4000f8e00ff */
[----:B------:R-:W-:-:S03]  /*2310*/  UIMAD.WIDE.U32 UR22, UR8, UR10, URZ ;  /* 0x0000000a081672a5 */ /* 0x000fc6000f8e00ff */
[----:B------:R-:W-:Y:S01]  /*2320*/  UMOV UR16, UR17 ;  /* 0x0000001100107c82 */ /* 0x000fe20008000000 */
[----:B------:R-:W-:Y:S02]  /*2330*/  USHF.R.U32.HI UR4, URZ, UR25, UR4 ;  /* 0x00000019ff047299 */ /* 0x000fe40008011604 */
[----:B------:R-:W-:Y:S01]  /*2340*/  @UP3 USHF.R.U32.HI UR6, URZ, UR11, UR16 ;  /* 0x0000000bff063299 */ /* 0x000fe20008011610 */
[----:B------:R-:W-:Y:S01]  /*2350*/  UMOV UR18, UR19 ;  /* 0x0000001300127c82 */ /* 0x000fe20008000000 */
[----:B------:R-:W-:Y:S01]  /*2360*/  UMOV UR22, UR23 ;  /* 0x0000001700167c82 */ /* 0x000fe20008000000 */
[----:B------:R-:W-:Y:S02]  /*2370*/  USHF.R.U32.HI UR13, URZ, UR13, UR18 ;  /* 0x0000000dff0d7299 */ /* 0x000fe40008011612 */
[----:B------:R-:W-:Y:S02]  /*2380*/  USEL UR4, UR37, UR4, !UP0 ;  /* 0x0000000425047287 */ /* 0x000fe4000c000000 */
[----:B------:R-:W-:-:S02]  /*2390*/  @UP3 USHF.R.U32.HI UR8, URZ, UR11, UR22 ;  /* 0x0000000bff083299 */ /* 0x000fc40008011616 */
[----:B------:R-:W-:Y:S02]  /*23a0*/  UIMAD UR9, UR42, UR6, URZ ;  /* 0x000000062a0972a4 */ /* 0x000fe4000f8e02ff */
[----:B------:R-:W-:Y:S02]  /*23b0*/  USEL UR6, UR38, UR13, !UP2 ;  /* 0x0000000d26067287 */ /* 0x000fe4000d000000 */
[----:B------:R-:W-:Y:S02]  /*23c0*/  UIMAD UR12, UR42, UR8, URZ ;  /* 0x000000082a0c72a4 */ /* 0x000fe4000f8e02ff */
[----:B------:R-:W-:Y:S02]  /*23d0*/  UISETP.GE.AND UP0, UPT, UR4, UR9, UPT ;  /* 0x000000090400728c */ /* 0x000fe4000bf06270 */
[----:B------:R-:W-:Y:S02]  /*23e0*/  UIMAD.WIDE.U32 UR16, UR4, UR10, URZ ;  /* 0x0000000a041072a5 */ /* 0x000fe4000f8e00ff */
[----:B------:R-:W-:-:S02]  /*23f0*/  UISETP.GE.OR UP0, UPT, UR6, UR12, UP0 ;  /* 0x0000000c0600728c */ /* 0x000fc40008706670 */
        /* <DEDUP_REMOVED lines=19> */
.L_x_40:
[----:B------:R-:W2:Y:S02]  /*2530*/  LDCU UR4, c[0x0][0xb30] ;  /* 0x00016600ff0477ac */ /* 0x000ea40008000800 */
[----:B--2---:R-:W-:-:S09]  /*2540*/  UISETP.NE.AND UP0, UPT, UR4, 0x1, UPT ;  /* 0x000000010400788c */ /* 0x004fd2000bf05270 */
[----:B------:R-:W-:Y:S05]  /*2550*/  BRA.U UP0, `(.L_x_41) ;  /* 0x0000000100447547 */ /* 0x000fea000b800000 */
[----:B------:R-:W2:Y:S01]  /*2560*/  LDCU.128 UR12, c[0x0][0xb10] ;  /* 0x00016200ff0c77ac */ /* 0x000ea20008000c00 */
[----:B------:R-:W3:Y:S01]  /*2570*/  LDCU UR16, c[0x0][0xb0c] ;  /* 0x00016180ff1077ac */ /* 0x000ee20008000800 */
[----:B------:R-:W4:Y:S01]  /*2580*/  LDCU UR17, c[0x0][0xb20] ;  /* 0x00016400ff1177ac */ /* 0x000f220008000800 */
[----:B--2---:R-:W-:Y:S02]  /*2590*/  UIMAD.WIDE.U32 UR10, UR38, UR12, URZ ;  /* 0x0000000c260a72a5 */ /* 0x004fe4000f8e00ff */
[----:B------:R-:W-:Y:S02]  /*25a0*/  UIMAD.WIDE.U32 UR8, UR37, UR15, URZ ;  /* 0x0000000f250872a5 */ /* 0x000fe4000f8e00ff */
[----:B---3--:R-:W-:Y:S02]  /*25b0*/  UISETP.NE.AND UP2, UPT, UR16, 0x1, UPT ;  /* 0x000000011000788c */ /* 0x008fe4000bf45270 */
[----:B------:R-:W-:Y:S01]  /*25c0*/  UISETP.NE.AND UP0, UPT, UR14, 0x1, UPT ;  /* 0x000000010e00788c */ /* 0x000fe2000bf05270 */
[----:B------:R-:W-:-:S02]  /*25d0*/  UMOV UR6, UR11 ;  /* 0x0000000b00067c82 */ /* 0x000fc40008000000 */
[----:B------:R-:W-:Y:S01]  /*25e0*/  UMOV UR4, UR9 ;  /* 0x0000000900047c82 */ /* 0x000fe20008000000 */
[----:B------:R-:W-:Y:S02]  /*25f0*/  USHF.R.U32.HI UR6, URZ, UR13, UR6 ;  /* 0x0000000dff067299 */ /* 0x000fe40008011606 */
[----:B----4-:R-:W-:Y:S02]  /*2600*/  USHF.R.U32.HI UR4, URZ, UR17, UR4 ;  /* 0x00000011ff047299 */ /* 0x010fe40008011604 */
[----:B------:R-:W-:Y:S02]  /*2610*/  USEL UR6, UR38, UR6, !UP2 ;  /* 0x0000000626067287 */ /* 0x000fe4000d000000 */
[----:B------:R-:W-:-:S04]  /*2620*/  USEL UR4, UR37, UR4, !UP0 ;  /* 0x0000000425047287 */ /* 0x000fc8000c000000 */
[----:B------:R-:W-:Y:S02]  /*2630*/  UIADD3 UR8, UPT, UPT, UR6, -UR4, URZ ;  /* 0x8000000406087290 */ /* 0x000fe4000fffe0ff */
[----:B------:R-:W-:Y:S02]  /*2640*/  UIADD3 UR4, UPT, UPT, -UR6, UR4, URZ ;  /* 0x0000000406047290 */ /* 0x000fe4000fffe1ff */
[----:B------:R-:W-:Y:S02]  /*2650*/  UIMAD UR37, UR8, UR14, UR37 ;  /* 0x0000000e082572a4 */ /* 0x000fe4000f8e0225 */
[----:B------:R-:W-:-:S12]  /*2660*/  UIMAD UR38, UR4, UR16, UR38 ;  /* 0x00000010042672a4 */ /* 0x000fd8000f8e0226 */
.L_x_41:
[----:B------:R-:W-:Y:S01]  /*2670*/  VIADD R11, R11, 0x1 ;  /* 0x000000010b0b7836 */ /* 0x000fe20000000000 */
[----:B------:R-:W-:Y:S01]  /*2680*/  R2UR UR4, R160 ;  /* 0x00000000a00472ca */ /* 0x000fe200000e0000 */
[----:B------:R-:W-:Y:S01]  /*2690*/  UIADD3 UR20, UPT, UPT, UR37, UR59, URZ ;  /* 0x0000003b25147290 */ /* 0x000fe2000fffe0ff */
[----:B------:R-:W-:Y:S02]  /*26a0*/  PLOP3.LUT P1, PT, PT, PT, PT, 0x80, 0x8 ;  /* 0x000000000008781c */ /* 0x000fe40003f2f070 */
[----:B------:R-:W-:-:S04]  /*26b0*/  ISETP.NE.AND P0, PT, R11, 0x2, PT ;  /* 0x000000020b00780c */ /* 0x000fc80003f05270 */
[----:B------:R-:W-:Y:S02]  /*26c0*/  SEL R3, RZ, 0x1, P0 ;  /* 0x00000001ff037807 */ /* 0x000fe40000000000 */
[----:B------:R-:W-:Y:S02]  /*26d0*/  SEL R11, R11, RZ, P0 ;  /* 0x000000ff0b0b7207 */ /* 0x000fe40000000000 */
[----:B------:R-:W-:Y:S01]  /*26e0*/  LOP3.LUT R10, R10, R3, RZ, 0x3c, !PT ;  /* 0x000000030a0a7212 */ /* 0x000fe200078e3cff */
[----:B------:R-:W-:Y:S01]  /*26f0*/  UIADD3 UR16, UPT, UPT, UR38, UR4, URZ ;  /* 0x0000000426107290 */ /* 0x000fe2000fffe0ff */
[----:B------:R-:W-:Y:S11]  /*2700*/  BRA.U UP1, `(.L_x_42) ;  /* 0xfffffff101587547 */ /* 0x000ff6000b83ffff */
[----:B------:R-:W-:Y:S01]  /*2710*/  UIADD3 UR7, UPT, UPT, UR7, 0x18, URZ ;  /* 0x0000001807077890 */ /* 0x000fe2000fffe0ff */
[----:B------:R-:W-:-:S03]  /*2720*/  SHF.L.U32 R3, R12, 0x1f, RZ ;  /* 0x0000001f0c037819 */ /* 0x000fc600000006ff */
[----:B------:R-:W-:-:S09]  /*2730*/  ULEA UR4, UR5, UR7, 0x3 ;  /* 0x0000000705047291 */ /* 0x000fd2000f8e18ff */
[----:B------:R-:W2:Y:S02]  /*2740*/  SYNCS.PHASECHK.TRANS64.TRYWAIT P0, [UR4], R3 ;  /* 0x00000003ff0075a7 */ /* 0x000ea40008001104 */
[----:B--2---:R-:W-:Y:S05]  /*2750*/  @!P0 BRA `(.L_x_43) ;  /* 0x0000009000288947 */ /* 0x004fea0003800000 */
.L_x_137:
[----:B------:R-:W-:-:S04]  /*2760*/  UIADD3 UR4, UPT, UPT, UR5, 0x1, URZ ;  /* 0x0000000105047890 */ /* 0x000fc8000fffe0ff */
[----:B------:R-:W-:-:S04]  /*2770*/  UISETP.NE.AND UP0, UPT, UR4, 0x3, UPT ;  /* 0x000000030400788c */ /* 0x000fc8000bf05270 */
[----:B------:R-:W-:Y:S02]  /*2780*/  USEL UR6, URZ, 0x1, UP0 ;  /* 0x00000001ff067887 */ /* 0x000fe40008000000 */
[----:B------:R-:W-:-:S04]  /*2790*/  USEL UR4, UR4, URZ, UP0 ;  /* 0x000000ff04047287 */ /* 0x000fc80008000000 */
[----:B------:R-:W-:Y:S01]  /*27a0*/  ULEA UR5, UR4, UR7, 0x3 ;  /* 0x0000000704057291 */ /* 0x000fe2000f8e18ff */
[----:B------:R-:W-:-:S04]  /*27b0*/  LOP3.LUT R12, R12, UR6, RZ, 0x3c, !PT ;  /* 0x000000060c0c7c12 */ /* 0x000fc8000f8e3cff */
[----:B-1----:R-:W-:-:S04]  /*27c0*/  SHF.L.U32 R3, R12, 0x1f, RZ ;  /* 0x0000001f0c037819 */ /* 0x002fc800000006ff */
[----:B------:R-:W1:Y:S02]  /*27d0*/  SYNCS.PHASECHK.TRANS64.TRYWAIT P0, [UR5], R3 ;  /* 0x00000003ff0075a7 */ /* 0x000e640008001105 */
[----:B-1----:R-:W-:Y:S05]  /*27e0*/  @!P0 BRA `(.L_x_44) ;  /* 0x00000090001c8947 */ /* 0x002fea0003800000 */
.L_x_139:
[----:B------:R-:W-:-:S04]  /*27f0*/  UIADD3 UR4, UPT, UPT, UR4, 0x1, URZ ;  /* 0x0000000104047890 */ /* 0x000fc8000fffe0ff */
[----:B------:R-:W-:-:S04]  /*2800*/  UISETP.NE.AND UP0, UPT, UR4, 0x3, UPT ;  /* 0x000000030400788c */ /* 0x000fc8000bf05270 */
[----:B------:R-:W-:Y:S02]  /*2810*/  USEL UR5, URZ, 0x1, UP0 ;  /* 0x00000001ff057887 */ /* 0x000fe40008000000 */
[----:B------:R-:W-:-:S04]  /*2820*/  USEL UR4, UR4, URZ, UP0 ;  /* 0x000000ff04047287 */ /* 0x000fc80008000000 */
[----:B------:R-:W-:Y:S01]  /*2830*/  ULEA UR4, UR4, UR7, 0x3 ;  /* 0x0000000704047291 */ /* 0x000fe2000f8e18ff */
[----:B-1----:R-:W-:-:S04]  /*2840*/  LOP3.LUT R3, R12, UR5, RZ, 0x3c, !PT ;  /* 0x000000050c037c12 */ /* 0x002fc8000f8e3cff */
[----:B------:R-:W-:Y:S01]  /*2850*/  SHF.L.U32 R3, R3, 0x1f, RZ ;  /* 0x0000001f03037819 */ /* 0x000fe200000006ff */
[----:B------:R-:W-:-:S07]  /*2860*/  IMAD.U32 R0, RZ, RZ, UR4 ;  /* 0x00000004ff007e24 */ /* 0x000fce000f8e00ff */
.L_x_45:
[----:B-1----:R1:W2:Y:S02]  /*2870*/  SYNCS.PHASECHK.TRANS64.TRYWAIT P0, [R0+URZ], R3 ;  /* 0x00000003000075a7 */ /* 0x0022a400080011ff */
[----:B--2---:R-:W-:Y:S05]  /*2880*/  @!P0 NANOSLEEP.SYNCS 0x989680 ;  /* 0x009896800000895d */ /* 0x004fea0003900000 */
[----:B------:R-:W2:Y:S02]  /*2890*/  @!P0 SYNCS.PHASECHK.TRANS64 P0, [R0+URZ], R3 ;  /* 0x00000003000085a7 */ /* 0x000ea400080010ff */
[----:B--2---:R-:W-:Y:S05]  /*28a0*/  @P0 EXIT ;  /* 0x000000000000094d */ /* 0x004fea0003800000 */
[----:B------:R-:W-:Y:S05]  /*28b0*/  BRA `(.L_x_45) ;  /* 0xfffffffc00ec7947 */ /* 0x000fea000383ffff */
.L_x_22:
[----:B------:R-:W1:Y:S02]  /*28c0*/  S2UR UR4, SR_CgaCtaId ;  /* 0x00000000000479c3 */ /* 0x000e640000008800 */
[----:B-1----:R-:W-:-:S04]  /*28d0*/  UISETP.NE.AND UP0, UPT, UR4, URZ, UPT ;  /* 0x000000ff0400728c */ /* 0x002fc8000bf05270 */
[----:B------:R-:W-:-:S09]  /*28e0*/  UISETP.NE.OR UP0, UPT, UR17, 0x1, UP0 ;  /* 0x000000011100788c */ /* 0x000fd20008705670 */
[----:B------:R-:W-:Y:S05]  /*28f0*/  BRA.U UP0, `(.L_x_46) ;  /* 0x00000005004c7547 */ /* 0x000fea000b800000 */
[----:B------:R-:W1:Y:S01]  /*2900*/  S2UR UR5, SR_CgaCtaId ;  /* 0x00000000000579c3 */ /* 0x000e620000008800 */
[----:B------:R-:W-:Y:S01]  /*2910*/  UMOV UR4, 0x400 ;  /* 0x0000040000047882 */ /* 0x000fe20000000000 */
[----:B------:R-:W-:Y:S01]  /*2920*/  ISETP.GE.U32.AND P2, PT, R0, 0x4, PT ;  /* 0x000000040000780c */ /* 0x000fe20003f46070 */
[----:B------:R-:W-:Y:S01]  /*2930*/  IMAD.MOV.U32 R12, RZ, RZ, 0x1 ;  /* 0x00000001ff0c7424 */ /* 0x000fe200078e00ff */
[----:B------:R-:W-:Y:S02]  /*2940*/  CS2R R10, SRZ ;  /* 0x00000000000a7805 */ /* 0x000fe4000001ff00 */
[----:B------:R-:W-:Y:S01]  /*2950*/  CS2R R8, SRZ ;  /* 0x0000000000087805 */ /* 0x000fe2000001ff00 */
[----:B-1----:R-:W-:-:S03]  /*2960*/  ULEA UR6, UR5, UR4, 0x18 ;  /* 0x0000000405067291 */ /* 0x002fc6000f8ec0ff */
[----:B------:R-:W-:-:S09]  /*2970*/  UMOV UR5, URZ ;  /* 0x000000ff00057c82 */ /* 0x000fd20008000000 */
.L_x_50:
[----:B------:R-:W-:Y:S02]  /*2980*/  LEA R2, R8, UR6, 0x3 ;  /* 0x0000000608027c11 */ /* 0x000fe4000f8e18ff */
[----:B------:R-:W-:-:S03]  /*2990*/  SHF.L.U32 R5, R9, 0x1f, RZ ;  /* 0x0000001f09057819 */ /* 0x000fc600000006ff */
[----:B------:R-:W-:Y:S01]  /*29a0*/  VIADD R4, R2, 0xd0 ;  /* 0x000000d002047836 */ /* 0x000fe20000000000 */
[----:B------:R-:W1:Y:S02]  /*29b0*/  SYNCS.PHASECHK.TRANS64.TRYWAIT P0, [R2+URZ+0xc0], R5 ;  /* 0x0000c005020075a7 */ /* 0x000e6400080011ff */
[----:B-1----:R-:W-:Y:S05]  /*29c0*/  @!P0 BRA `(.L_x_47) ;  /* 0x0000008c00bc8947 */ /* 0x002fea0003800000 */
.L_x_140:
[----:B------:R-:W-:Y:S01]  /*29d0*/  ULEA UR4, UR5, UR6, 0x3 ;  /* 0x0000000605047291 */ /* 0x000fe2000f8e18ff */
[----:B------:R-:W-:Y:S02]  /*29e0*/  PRMT R4, RZ, 0x654, R4 ;  /* 0x00000654ff047816 */ /* 0x000fe40000000004 */
[----:B-1----:R-:W-:Y:S01]  /*29f0*/  SHF.L.U32 R5, R12, 0x1f, RZ ;  /* 0x0000001f0c057819 */ /* 0x002fe200000006ff */
[----:B------:R-:W-:Y:S01]  /*2a00*/  UIADD3 UR7, UPT, UPT, UR4, 0x80, URZ ;  /* 0x0000008004077890 */ /* 0x000fe2000fffe0ff */
[----:B------:R1:W-:Y:S05]  /*2a10*/  SYNCS.ARRIVE.TRANS64.RED.A1T0 RZ, [R4+URZ], RZ ;  /* 0x000000ff04ff79a7 */ /* 0x0003ea00081004ff */
[----:B------:R-:W-:Y:S01]  /*2a20*/  IMAD.U32 R7, RZ, RZ, UR7 ;  /* 0x00000007ff077e24 */ /* 0x000fe2000f8e00ff */
[----:B------:R-:W2:Y:S04]  /*2a30*/  SYNCS.PHASECHK.TRANS64.TRYWAIT P0, [UR4+0x90], R5 ;  /* 0x00009005ff0075a7 */ /* 0x000ea80008001104 */
[----:B------:R-:W-:Y:S01]  /*2a40*/  PRMT R6, R0, 0x654, R7 ;  /* 0x0000065400067816 */ /* 0x000fe20000000007 */
[----:B-1----:R-:W-:Y:S01]  /*2a50*/  @!P2 IMAD.MOV.U32 R4, RZ, RZ, 0x10 ;  /* 0x00000010ff04a424 */ /* 0x002fe200078e00ff */
[----:B--2---:R-:W-:Y:S06]  /*2a60*/  @!P0 BRA `(.L_x_48) ;  /* 0x0000008c00a88947 */ /* 0x004fec0003800000 */
.L_x_142:
[----:B------:R-:W-:Y:S01]  /*2a70*/  ULEA UR8, UR5, UR6, 0x4 ;  /* 0x0000000605087291 */ /* 0x000fe2000f8e20ff */
[----:B------:R-:W-:Y:S01]  /*2a80*/  SEL R3, R6, R3, !P2 ;  /* 0x0000000306037207 */ /* 0x000fe20005000000 */
[----:B------:R-:W-:Y:S01]  /*2a90*/  UIADD3 UR9, UPT, UPT, UR4, 0x80, URZ ;  /* 0x0000008004097890 */ /* 0x000fe2000fffe0ff */
[----:B-1----:R-:W-:Y:S01]  /*2aa0*/  LEA R2, R11, UR6, 0x3 ;  /* 0x000000060b027c11 */ /* 0x002fe2000f8e18ff */
[----:B------:R-:W-:Y:S01]  /*2ab0*/  UIADD3 UR8, UPT, UPT, UR8, 0xf0, URZ ;  /* 0x000000f008087890 */ /* 0x000fe2000fffe0ff */
[----:B------:R-:W-:Y:S01]  /*2ac0*/  SHF.L.U32 R5, R10, 0x1f, RZ ;  /* 0x0000001f0a057819 */ /* 0x000fe200000006ff */
[----:B------:R1:W-:Y:S01]  /*2ad0*/  @!P2 SYNCS.ARRIVE.TRANS64.RED RZ, [R3+URZ], R4 ;  /* 0x0000000403ffa9a7 */ /* 0x0003e200080004ff */
[----:B------:R-:W-:Y:S01]  /*2ae0*/  UIADD3 UR4, UPT, UPT, UR5, 0x1, URZ ;  /* 0x0000000105047890 */ /* 0x000fe2000fffe0ff */
[----:B------:R-:W-:-:S03]  /*2af0*/  VIADD R8, R8, 0x1 ;  /* 0x0000000108087836 */ /* 0x000fc60000000000 */
[----:B------:R-:W-:Y:S02]  /*2b00*/  UISETP.NE.AND UP0, UPT, UR4, 0x2, UPT ;  /* 0x000000020400788c */ /* 0x000fe4000bf05270 */
[----:B------:R-:W-:Y:S06]  /*2b10*/  UGETNEXTWORKID.BROADCAST [UR8], [UR9] ;  /* 0x00000000080073ca */ /* 0x000fec0008000100 */
[----:B------:R-:W-:Y:S01]  /*2b20*/  USEL UR7, URZ, 0x1, UP0 ;  /* 0x00000001ff077887 */ /* 0x000fe20008000000 */
[----:B------:R-:W-:Y:S01]  /*2b30*/  ISETP.NE.AND P0, PT, R8, 0x2, PT ;  /* 0x000000020800780c */ /* 0x000fe20003f05270 */
[----:B------:R-:W-:Y:S01]  /*2b40*/  USEL UR5, UR4, URZ, UP0 ;  /* 0x000000ff04057287 */ /* 0x000fe20008000000 */
[----:B------:R-:W2:Y:S03]  /*2b50*/  SYNCS.PHASECHK.TRANS64.TRYWAIT P1, [R2+URZ+0x80], R5 ;  /* 0x00008005020075a7 */ /* 0x000ea600080211ff */
[----:B------:R-:W-:Y:S01]  /*2b60*/  LOP3.LUT R12, R12, UR7, RZ, 0x3c, !PT ;  /* 0x000000070c0c7c12 */ /* 0x000fe2000f8e3cff */
[----:B-12---:R-:W-:Y:S07]  /*2b70*/  @!P1 BRA `(.L_x_49) ;  /* 0x0000008c007c9947 */ /* 0x006fee0003800000 */
.L_x_143:
[C---:B------:R-:W-:Y:S01]  /*2b80*/  LEA R4, R11.reuse, UR6, 0x4 ;  /* 0x000000060b047c11 */ /* 0x040fe2000f8e20ff */
[----:B-1----:R-:W-:Y:S01]  /*2b90*/  VIADD R2, R2, 0x90 ;  /* 0x0000009002027836 */ /* 0x002fe20000000000 */
[----:B------:R-:W-:Y:S01]  /*2ba0*/  SEL R8, R8, RZ, P0 ;  /* 0x000000ff08087207 */ /* 0x000fe20000000000 */
[----:B------:R-:W-:-:S03]  /*2bb0*/  VIADD R11, R11, 0x1 ;  /* 0x000000010b0b7836 */ /* 0x000fc60000000000 */
[----:B------:R-:W1:Y:S01]  /*2bc0*/  LDS.128 R4, [R4+0xf0] ;  /* 0x0000f00004047984 */ /* 0x000e620000000c00 */
[----:B------:R-:W-:Y:S02]  /*2bd0*/  PRMT R2, RZ, 0x654, R2 ;  /* 0x00000654ff027816 */ /* 0x000fe40000000002 */
[C---:B------:R-:W-:Y:S01]  /*2be0*/  ISETP.NE.AND P1, PT, R11.reuse, 0x2, PT ;  /* 0x000000020b00780c */ /* 0x040fe20003f25270 */
[----:B------:R-:W-:Y:S01]  /*2bf0*/  @!PT LDS RZ, [RZ] ;  /* 0x00000000fffff984 */ /* 0x000fe20000000800 */
[----:B------:R-:W-:Y:S01]  /*2c00*/  @!PT LDS RZ, [RZ] ;  /* 0x00000000fffff984 */ /* 0x000fe20000000800 */
[----:B------:R-:W-:Y:S01]  /*2c10*/  @!PT LDS RZ, [RZ] ;  /* 0x00000000fffff984 */ /* 0x000fe20000000800 */
[----:B------:R-:W-:Y:S01]  /*2c20*/  @!PT LDS RZ, [RZ] ;  /* 0x00000000fffff984 */ /* 0x000fe20000000800 */
[----:B------:R2:W-:Y:S06]  /*2c30*/  MEMBAR.ALL.CTA ;  /* 0x0000000000007992 */ /* 0x0005ec0000008000 */
[----:B--2---:R-:W2:Y:S01]  /*2c40*/  FENCE.VIEW.ASYNC.S ;  /* 0x00000000000073c6 */ /* 0x004ea20000000000 */
[----:B------:R-:W-:Y:S01]  /*2c50*/  SEL R11, R11, RZ, P1 ;  /* 0x000000ff0b0b7207 */ /* 0x000fe20000800000 */
[----:B--2---:R2:W-:Y:S01]  /*2c60*/  SYNCS.ARRIVE.TRANS64.RED.A1T0 RZ, [R2+URZ], RZ ;  /* 0x000000ff02ff79a7 */ /* 0x0045e200081004ff */
[----:B-1----:R-:W-:-:S02]  /*2c70*/  LOP3.LUT P3, RZ, R6, 0x1, RZ, 0xc0, !PT ;  /* 0x0000000106ff7812 */ /* 0x002fc4000786c0ff */
[----:B------:R-:W-:-:S04]  /*2c80*/  SEL R5, RZ, 0x1, P1 ;  /* 0x00000001ff057807 */ /* 0x000fc80000800000 */
[----:B------:R-:W-:Y:S02]  /*2c90*/  LOP3.LUT R10, R10, R5, RZ, 0x3c, !PT ;  /* 0x000000050a0a7212 */ /* 0x000fe400078e3cff */
[----:B--2---:R-:W-:-:S04]  /*2ca0*/  SEL R2, RZ, 0x1, P0 ;  /* 0x00000001ff027807 */ /* 0x004fc80000000000 */
[----:B------:R-:W-:Y:S01]  /*2cb0*/  LOP3.LUT R9, R9, R2, RZ, 0x3c, !PT ;  /* 0x0000000209097212 */ /* 0x000fe200078e3cff */
[----:B------:R-:W-:Y:S06]  /*2cc0*/  @P3 BRA `(.L_x_50) ;  /* 0xfffffffc002c3947 */ /* 0x000fec000383ffff */
[----:B------:R-:W-:Y:S01]  /*2cd0*/  ULEA UR4, UR5, UR6, 0x3 ;  /* 0x0000000605047291 */ /* 0x000fe2000f8e18ff */
[----:B------:R-:W-:-:S08]  /*2ce0*/  SHF.L.U32 R3, R12, 0x1f, RZ ;  /* 0x0000001f0c037819 */ /* 0x000fd000000006ff */
[----:B------:R-:W1:Y:S02]  /*2cf0*/  SYNCS.PHASECHK.TRANS64 P0, [UR4+0x90], R3 ;  /* 0x00009003ff0075a7 */ /* 0x000e640008001004 */
[----:B-1----:R-:W-:Y:S05]  /*2d00*/  @P0 BRA `(.L_x_51) ;  /* 0x0000000000080947 */ /* 0x002fea0003800000 */
[----:B------:R-:W1:Y:S02]  /*2d10*/  SYNCS.PHASECHK.TRANS64.TRYWAIT P0, [UR4+0x90], R3 ;  /* 0x00009003ff0075a7 */ /* 0x000e640008001104 */
[----:B-1----:R-:W-:Y:S05]  /*2d20*/  @!P0 BRA `(.L_x_52) ;  /* 0x0000008c00248947 */ /* 0x002fea0003800000 */
.L_x_51:
[----:B------:R-:W-:-:S04]  /*2d30*/  UIADD3 UR7, UPT, UPT, UR5, 0x1, URZ ;  /* 0x0000000105077890 */ /* 0x000fc8000fffe0ff */
[----:B------:R-:W-:-:S04]  /*2d40*/  UISETP.NE.AND UP0, UPT, UR7, 0x2, UPT ;  /* 0x000000020700788c */ /* 0x000fc8000bf05270 */
[----:B------:R-:W-:Y:S02]  /*2d50*/  USEL UR8, URZ, 0x1, UP0 ;  /* 0x00000001ff087887 */ /* 0x000fe40008000000 */
[----:B------:R-:W-:-:S04]  /*2d60*/  USEL UR7, UR7, URZ, UP0 ;  /* 0x000000ff07077287 */ /* 0x000fc80008000000 */
[----:B------:R-:W-:Y:S01]  /*2d70*/  ULEA UR7, UR7, UR6, 0x3 ;  /* 0x0000000607077291 */ /* 0x000fe2000f8e18ff */
[----:B-1----:R-:W-:-:S04]  /*2d80*/  LOP3.LUT R3, R12, UR8, RZ, 0x3c, !PT ;  /* 0x000000080c037c12 */ /* 0x002fc8000f8e3cff */
[----:B------:R-:W-:-:S04]  /*2d90*/  SHF.L.U32 R0, R3, 0x1f, RZ ;  /* 0x0000001f03007819 */ /* 0x000fc800000006ff */
[----:B------:R-:W1:Y:S02]  /*2da0*/  SYNCS.PHASECHK.TRANS64 P0, [UR7+0x90], R0 ;  /* 0x00009000ff0075a7 */ /* 0x000e640008001007 */
[----:B-1----:R-:W-:Y:S05]  /*2db0*/  @P0 EXIT ;  /* 0x000000000000094d */ /* 0x002fea0003800000 */
[----:B------:R-:W-:Y:S02]  /*2dc0*/  SHF.L.U32 R3, R3, 0x1f, RZ ;  /* 0x0000001f03037819 */ /* 0x000fe400000006ff */
[----:B------:R-:W-:-:S07]  /*2dd0*/  MOV R0, UR7 ;  /* 0x0000000700007c02 */ /* 0x000fce0008000f00 */
.L_x_53:
[----:B-1----:R1:W2:Y:S02]  /*2de0*/  SYNCS.PHASECHK.TRANS64.TRYWAIT P0, [R0+URZ+0x90], R3 ;  /* 0x00009003000075a7 */ /* 0x0022a400080011ff */
[----:B--2---:R-:W-:Y:S05]  /*2df0*/  @!P0 NANOSLEEP.SYNCS 0x989680 ;  /* 0x009896800000895d */ /* 0x004fea0003900000 */
[----:B------:R-:W2:Y:S02]  /*2e00*/  @!P0 SYNCS.PHASECHK.TRANS64 P0, [R0+URZ+0x90], R3 ;  /* 0x00009003000085a7 */ /* 0x000ea400080010ff */
[----:B--2---:R-:W-:Y:S05]  /*2e10*/  @P0 EXIT ;  /* 0x000000000000094d */ /* 0x004fea0003800000 */
[----:B------:R-:W-:Y:S05]  /*2e20*/  BRA `(.L_x_53) ;  /* 0xfffffffc00ec7947 */ /* 0x000fea000383ffff */
.L_x_46:
[----:B------:R-:W-:Y:S05]  /*2e30*/  BRA.U UP4, `(.L_x_54) ;  /* 0x0000000d04787547 */ /* 0x000fea000b800000 */
[----:B------:R-:W1:Y:S01]  /*2e40*/  S2UR UR7, SR_CgaCtaId ;  /* 0x00000000000779c3 */ /* 0x000e620000008800 */
[----:B------:R-:W-:Y:S01]  /*2e50*/  UMOV UR4, 0x40 ;  /* 0x0000004000047882 */ /* 0x000fe20000000000 */
[----:B------:R-:W-:Y:S01]  /*2e60*/  NOP ;  /* 0x0000000000007918 */ /* 0x000fe20000000000 */
[----:B------:R-:W-:Y:S01]  /*2e70*/  UMOV UR6, 0x400 ;  /* 0x0000040000067882 */ /* 0x000fe20000000000 */
[----:B-1----:R-:W-:Y:S02]  /*2e80*/  ULEA UR5, UR7, UR4, 0x18 ;  /* 0x0000000407057291 */ /* 0x002fe4000f8ec0ff */
[----:B------:R-:W-:-:S07]  /*2e90*/  ULEA UR6, UR7, UR6, 0x18 ;  /* 0x0000000607067291 */ /* 0x000fce000f8ec0ff */
[----:B------:R-:W1:Y:S02]  /*2ea0*/  LDS.U8 R0, [UR5+0x1c] ;  /* 0x00001c05ff007984 */ /* 0x000e640008000000 */
[----:B-1----:R-:W-:-:S13]  /*2eb0*/  ISETP.NE.AND P0, PT, R0, RZ, PT ;  /* 0x000000ff0000720c */ /* 0x002fda0003f05270 */
[----:B------:R-:W-:Y:S05]  /*2ec0*/  @P0 BRA `(.L_x_55) ;  /* 0x0000000000580947 */ /* 0x000fea0003800000 */
[----:B------:R-:W-:-:S13]  /*2ed0*/  ELECT P0, URZ, PT ;  /* 0x0000000000ff782f */ /* 0x000fda0003800000 */
[----:B------:R-:W-:Y:S05]  /*2ee0*/  @!P0 BRA `(.L_x_56) ;  /* 0x0000000000608947 */ /* 0x000fea0003800000 */
[----:B------:R-:W-:Y:S01]  /*2ef0*/  UMOV UR4, 0x10 ;  /* 0x0000001000047882 */ /* 0x000fe20000000000 */
[----:B------:R-:W-:Y:S01]  /*2f00*/  HFMA2 R0, -RZ, RZ, 0, 5.9604644775390625e-08 ;  /* 0x00000001ff007431 */ /* 0x000fe200000001ff */
[----:B------:R-:W-:-:S03]  /*2f10*/  MOV R3, 0xffff ;  /* 0x0000ffff00037802 */ /* 0x000fc60000000f00 */
[----:B------:R-:W-:Y:S04]  /*2f20*/  DEPBAR.LE SB1, 0x36 ;  /* 0x00009d800000791a */ /* 0x000fe80000000000 */
[----:B------:R-:W1:Y:S02]  /*2f30*/  UTCATOMSWS.FIND_AND_SET.ALIGN UP0, UR4, UR4 ;  /* 0x00000004000475e3 */ /* 0x000e640008000800 */
[----:B-1----:R-:W-:Y:S01]  /*2f40*/  MOV R4, UR4 ;  /* 0x0000000400047c02 */ /* 0x002fe20008000f00 */
[----:B------:R-:W-:Y:S06]  /*2f50*/  BRA.U UP0, `(.L_x_57) ;  /* 0x0000000100187547 */ /* 0x000fec000b800000 */
.L_x_58:
[----:B------:R-:W-:Y:S05]  /*2f60*/  NANOSLEEP 0x64 ;  /* 0x000000640000795d */ /* 0x000fea0003800000 */
[----:B------:R-:W-:-:S05]  /*2f70*/  UMOV UR4, 0x10 ;  /* 0x0000001000047882 */ /* 0x000fca0000000000 */
[----:B------:R-:W-:Y:S04]  /*2f80*/  DEPBAR.LE SB1, 0x36 ;  /* 0x00009d800000791a */ /* 0x000fe80000000000 */
[----:B------:R-:W1:Y:S02]  /*2f90*/  UTCATOMSWS.FIND_AND_SET.ALIGN UP0, UR4, UR4 ;  /* 0x00000004000475e3 */ /* 0x000e640008000800 */
[----:B-1----:R-:W-:Y:S01]  /*2fa0*/  MOV R4, UR4 ;  /* 0x0000000400047c02 */ /* 0x002fe20008000f00 */
[----:B------:R-:W-:Y:S05]  /*2fb0*/  BRA.U !UP0, `(.L_x_58) ;  /* 0xfffffffd08e87547 */ /* 0x000fea000b83ffff */
.L_x_57:
[-C--:B------:R-:W-:Y:S02]  /*2fc0*/  SHF.L.U32 R3, R3, R4.reuse, RZ ;  /* 0x0000000403037219 */ /* 0x080fe400000006ff */
[----:B------:R-:W-:Y:S01]  /*2fd0*/  SHF.L.U32 R0, R0, R4, RZ ;  /* 0x0000000400007219 */ /* 0x000fe200000006ff */
[----:B------:R-:W-:Y:S02]  /*2fe0*/  IMAD.SHL.U32 R4, R4, 0x20, RZ ;  /* 0x0000002004047824 */ /* 0x000fe400078e00ff */
[----:B------:R1:W-:Y:S04]  /*2ff0*/  ATOMS.OR RZ, [UR5+0x14], R3 ;  /* 0x00001403ffff798c */ /* 0x0003e8000b000005 */
[----:B------:R1:W-:Y:S04]  /*3000*/  ATOMS.OR RZ, [UR5+0x18], R0 ;  /* 0x00001800ffff798c */ /* 0x0003e8000b000005 */
[----:B------:R1:W-:Y:S01]  /*3010*/  STS [UR6+0x110], R4 ;  /* 0x00011004ff007988 */ /* 0x0003e20008000806 */
[----:B------:R-:W-:Y:S05]  /*3020*/  BRA `(.L_x_56) ;  /* 0x0000000000107947 */ /* 0x000fea0003800000 */
.L_x_55:
[----:B------:R-:W-:Y:S02]  /*3030*/  MOV R0, 0xffffffff ;  /* 0xffffffff00007802 */ /* 0x000fe40000000f00 */
[----:B------:R-:W-:-:S03]  /*3040*/  MOV R4, 0x3070 ;  /* 0x0000307000047802 */ /* 0x000fc60000000f00 */
[----:B------:R1:W-:Y:S04]  /*3050*/  STS [UR6+0x110], R0 ;  /* 0x00011000ff007988 */ /* 0x0003e80008000806 */
[----:B-1---5:R-:W-:Y:S05]  /*3060*/  CALL.REL.NOINC `($__internal_1_$__cuda_sm10x_tcgen05_guardrail_trap_phase_invalid_during_alloc) ;  /* 0x0000009000387944 */ /* 0x022fea0003c00000 */
.L_x_56:
[----:B------:R-:W-:Y:S05]  /*3070*/  WARPSYNC.ALL ;  /* 0x0000000000007948 */ /* 0x000fea0003800000 */
[----:B------:R-:W2:Y:S01]  /*3080*/  S2UR UR4, SR_CgaCtaId ;  /* 0x00000000000479c3 */ /* 0x000ea20000008800 */
[----:B------:R-:W-:Y:S01]  /*3090*/  UMOV UR26, 0x400 ;  /* 0x00000400001a7882 */ /* 0x000fe20000000000 */
[----:B------:R-:W-:-:S06]  /*30a0*/  NOP ;  /* 0x0000000000007918 */ /* 0x000fcc0000000000 */
[----:B------:R-:W-:Y:S06]  /*30b0*/  BAR.ARV 0x6, 0xa0 ;  /* 0x0182800000007b1d */ /* 0x000fec0000002000 */
[----:B------:R-:W3:Y:S01]  /*30c0*/  LDCU UR5, c[0x0][0x38c] ;  /* 0x00007180ff0577ac */ /* 0x000ee20008000800 */
[----:B------:R-:W-:Y:S01]  /*30d0*/  LOP3.LUT R2, R2, 0xffff, RZ, 0xc0, !PT ;  /* 0x0000ffff02027812 */ /* 0x000fe200078ec0ff */
[----:B------:R-:W-:Y:S01]  /*30e0*/  IMAD.MOV.U32 R11, RZ, RZ, 0x1 ;  /* 0x00000001ff0b7424 */ /* 0x000fe200078e00ff */
[----:B------:R-:W-:Y:S01]  /*30f0*/  CS2R R8, SRZ ;  /* 0x0000000000087805 */ /* 0x000fe2000001ff00 */
[----:B------:R-:W4:Y:S01]  /*3100*/  LDCU UR7, c[0x0][0x38c] ;  /* 0x00007180ff0777ac */ /* 0x000f220008000800 */
[----:B------:R-:W-:Y:S01]  /*3110*/  R2UR UR27, R2 ;  /* 0x00000000021b72ca */ /* 0x000fe200000e0000 */
[----:B------:R-:W-:Y:S01]  /*3120*/  IMAD.MOV.U32 R10, RZ, RZ, RZ ;  /* 0x000000ffff0a7224 */ /* 0x000fe200078e00ff */
[----:B------:R-:W-:Y:S01]  /*3130*/  UMOV UR31, URZ ;  /* 0x000000ff001f7c82 */ /* 0x000fe20008000000 */
[----:B------:R-:W-:Y:S01]  /*3140*/  UMOV UR22, URZ ;  /* 0x000000ff00167c82 */ /* 0x000fe20008000000 */
[----:B--2---:R-:W-:Y:S01]  /*3150*/  ULEA UR26, UR4, UR26, 0x18 ;  /* 0x0000001a041a7291 */ /* 0x004fe2000f8ec0ff */
[----:B------:R-:W-:Y:S01]  /*3160*/  UMOV UR38, 0x0 ;  /* 0x0000000000267882 */ /* 0x000fe20000000000 */
[----:B------:R-:W-:-:S02]  /*3170*/  UMOV UR39, 0x8400490 ;  /* 0x0840049000277882 */ /* 0x000fc40000000000 */
[----:B------:R-:W-:Y:S02]  /*3180*/  UIADD3 UR4, UPT, UPT, UR26, 0xc400, URZ ;  /* 0x0000c4001a047890 */ /* 0x000fe4000fffe0ff */
[----:B------:R-:W-:Y:S02]  /*3190*/  UIADD3 UR6, UPT, UPT, UR26, 0x18400, URZ ;  /* 0x000184001a067890 */ /* 0x000fe4000fffe0ff */
[----:B---3--:R-:W-:Y:S01]  /*31a0*/  UIADD3 UR5, UPT, UPT, UR5, 0x7f, URZ ;  /* 0x0000007f05057890 */ /* 0x008fe2000fffe0ff */
[----:B-1----:R-:W1:Y:S01]  /*31b0*/  LDS R0, [UR26+0x110] ;  /* 0x0001101aff007984 */ /* 0x002e620008000800 */
[----:B------:R-:W-:Y:S01]  /*31c0*/  UMOV UR36, 0x0 ;  /* 0x0000000000247882 */ /* 0x000fe20000000000 */
[----:B------:R-:W-:Y:S01]  /*31d0*/  UMOV UR37, 0x8400490 ;  /* 0x0840049000257882 */ /* 0x000fe20000000000 */
[----:B------:R-:W-:Y:S02]  /*31e0*/  USHF.R.S32.HI UR40, URZ, 0x1f, UR5 ;  /* 0x0000001fff287899 */ /* 0x000fe40008011405 */
[----:B----4-:R-:W-:-:S02]  /*31f0*/  UISETP.GE.AND UP4, UPT, UR7, 0x1, UPT ;  /* 0x000000010700788c */ /* 0x010fc4000bf86270 */
[----:B------:R-:W-:Y:S02]  /*3200*/  ULEA.HI UR40, UR40, UR5, URZ, 0x7 ;  /* 0x0000000528287291 */ /* 0x000fe4000f8f38ff */
[----:B------:R-:W-:Y:S02]  /*3210*/  USHF.R.U32.HI UR5, URZ, 0x4, UR4 ;  /* 0x00000004ff057899 */ /* 0x000fe40008011604 */
[----:B------:R-:W-:Y:S02]  /*3220*/  USHF.R.S32.HI UR40, URZ, 0x7, UR40 ;  /* 0x00000007ff287899 */ /* 0x000fe40008011428 */
[----:B------:R-:W-:Y:S02]  /*3230*/  USHF.R.U32.HI UR4, URZ, 0x4, UR6 ;  /* 0x00000004ff047899 */ /* 0x000fe40008011606 */
[----:B------:R-:W-:Y:S02]  /*3240*/  UISETP.LT.AND UP0, UPT, UR40, 0x1, UPT ;  /* 0x000000012800788c */ /* 0x000fe4000bf01270 */
[----:B------:R-:W-:-:S02]  /*3250*/  ULOP3.LUT UR5, UR5, 0x3fff, URZ, 0xc0, !UPT ;  /* 0x00003fff05057892 */ /* 0x000fc4000f8ec0ff */
[----:B------:R-:W-:Y:S02]  /*3260*/  ULOP3.LUT UR4, UR4, 0x3fff, URZ, 0xc0, !UPT ;  /* 0x00003fff04047892 */ /* 0x000fe4000f8ec0ff */
[----:B------:R-:W-:Y:S02]  /*3270*/  USEL UR41, UR40, 0x1, !UP0 ;  /* 0x0000000128297887 */ /* 0x000fe4000c000000 */
[----:B------:R-:W-:Y:S02]  /*3280*/  ULOP3.LUT UR28, UR5, 0x10000, URZ, 0xfc, !UPT ;  /* 0x00010000051c7892 */ /* 0x000fe4000f8efcff */
[----:B------:R-:W-:Y:S02]  /*3290*/  ULOP3.LUT UR29, UR4, 0x10000, URZ, 0xfc, !UPT ;  /* 0x00010000041d7892 */ /* 0x000fe4000f8efcff */
[----:B------:R-:W-:Y:S01]  /*32a0*/  UIADD3 UR41, UPT, UPT, -UR41, URZ, URZ ;  /* 0x000000ff29297290 */ /* 0x000fe2000fffe1ff */
[----:B------:R-:W-:Y:S01]  /*32b0*/  UMOV UR34, 0x0 ;  /* 0x0000000000227882 */ /* 0x000fe20000000000 */
[----:B------:R-:W-:Y:S01]  /*32c0*/  UMOV UR35, 0x8400490 ;  /* 0x0840049000237882 */ /* 0x000fe20000000000 */
[----:B------:R-:W-:Y:S01]  /*32d0*/  UMOV UR32, 0x0 ;  /* 0x0000000000207882 */ /* 0x000fe20000000000 */
[----:B------:R-:W-:Y:S01]  /*32e0*/  UMOV UR33, 0x8400490 ;  /* 0x0840049000217882 */ /* 0x000fe20000000000 */
[----:B-1----:R-:W-:-:S15]  /*32f0*/  R2UR UR42, R0 ;  /* 0x00000000002a72ca */ /* 0x002fde00000e0000 */
.L_x_65:
[----:B------:R-:W-:Y:S02]  /*3300*/  LEA R0, R10, UR26, 0x3 ;  /* 0x0000001a0a007c11 */ /* 0x000fe4000f8e18ff */
[----:B------:R-:W-:Y:S02]  /*3310*/  SHF.L.U32 R5, R9, 0x1f, RZ ;  /* 0x0000001f09057819 */ /* 0x000fe400000006ff */
[----:B------:R-:W-:Y:S01]  /*3320*/  PLOP3.LUT P0, PT, PT, PT, UP4, 0x80, 0x8 ;  /* 0x000000000008781c */ /* 0x000fe20003f0f048 */
[----:B------:R-:W-:Y:S01]  /*3330*/  VIADD R3, R0, 0x90 ;  /* 0x0000009000037836 */ /* 0x000fe20000000000 */
[----:B-1----:R-:W1:Y:S02]  /*3340*/  SYNCS.PHASECHK.TRANS64.TRYWAIT P1, [R0+URZ+0x80], R5 ;  /* 0x00008005000075a7 */ /* 0x002e6400080211ff */
[----:B-1-3--:R-:W-:Y:S09]  /*3350*/  @!P1 BRA `(.L_x_59) ;  /* 0x0000008400b09947 */ /* 0x00aff20003800000 */
.L_x_145:
[----:B------:R-:W-:Y:S01]  /*3360*/  LEA R4, R10, UR26, 0x4 ;  /* 0x0000001a0a047c11 */ /* 0x000fe2000f8e20ff */
[----:B------:R-:W-:Y:S01]  /*3370*/  @UP4 ULEA UR4, UR22, UR26, 0x3 ;  /* 0x0000001a16044291 */ /* 0x000fe2000f8e18ff */
[----:B------:R-:W-:Y:S01]  /*3380*/  PLOP3.LUT P2, PT, PT, PT, PT, 0x80, 0x8 ;  /* 0x000000000008781c */ /* 0x000fe20003f4f070 */
[----:B------:R-:W-:Y:S01]  /*3390*/  ULEA UR30, UR31, UR26, 0x3 ;  /* 0x0000001a1f1e7291 */ /* 0x000fe2000f8e18ff */
[----:B------:R-:W-:Y:S01]  /*33a0*/  PRMT R3, RZ, 0x654, R3 ;  /* 0x00000654ff037816 */ /* 0x000fe20000000003 */
[----:B------:R-:W-:Y:S01]  /*33b0*/  ULEA UR11, UR31, UR42, 0x8 ;  /* 0x0000002a1f0b7291 */ /* 0x000fe2000f8e40ff */
[----:B-1----:R-:W1:Y:S01]  /*33c0*/  LDS.128 R4, [R4+0xf0] ;  /* 0x0000f00004047984 */ /* 0x002e620000000c00 */
[----:B------:R-:W-:Y:S02]  /*33d0*/  @P0 SHF.L.U32 R2, R8, 0x1f, RZ ;  /* 0x0000001f08020819 */ /* 0x000fe400000006ff */
[----:B------:R-:W-:Y:S01]  /*33e0*/  SHF.L.U32 R0, R11, 0x1f, RZ ;  /* 0x0000001f0b007819 */ /* 0x000fe200000006ff */
[----:B------:R-:W-:Y:S01]  /*33f0*/  @!PT LDS RZ, [RZ] ;  /* 0x00000000fffff984 */ /* 0x000fe20000000800 */
[----:B------:R-:W-:Y:S01]  /*3400*/  @!PT LDS RZ, [RZ] ;  /* 0x00000000fffff984 */ /* 0x000fe20000000800 */
[----:B------:R-:W-:Y:S01]  /*3410*/  @!PT LDS RZ, [RZ] ;  /* 0x00000000fffff984 */ /* 0x000fe20000000800 */
[----:B------:R-:W-:Y:S01]  /*3420*/  @!PT LDS RZ, [RZ] ;  /* 0x00000000fffff984 */ /* 0x000fe20000000800 */
[----:B------:R2:W-:Y:S06]  /*3430*/  MEMBAR.ALL.CTA ;  /* 0x0000000000007992 */ /* 0x0005ec0000008000 */
[----:B--2---:R-:W2:Y:S02]  /*3440*/  FENCE.VIEW.ASYNC.S ;  /* 0x00000000000073c6 */ /* 0x004ea40000000000 */
[----:B--2---:R2:W-:Y:S01]  /*3450*/  SYNCS.ARRIVE.TRANS64.RED.A1T0 RZ, [R3+URZ], RZ ;  /* 0x000000ff03ff79a7 */ /* 0x0045e200081004ff */
[----:B------:R2:W3:Y:S01]  /*3460*/  @P0 SYNCS.PHASECHK.TRANS64.TRYWAIT P2, [UR4], R2 ;  /* 0x00000002ff0005a7 */ /* 0x0004e20008041104 */
[----:B-1----:R-:W-:Y:S01]  /*3470*/  LOP3.LUT P1, RZ, R6, 0x1, RZ, 0xc0, !PT ;  /* 0x0000000106ff7812 */ /* 0x002fe2000782c0ff */
[----:B------:R-:W1:Y:S02]  /*3480*/  SYNCS.PHASECHK.TRANS64.TRYWAIT P0, [UR30+0xb0], R0 ;  /* 0x0000b000ff0075a7 */ /* 0x000e64000800111e */
[----:B-123--:R-:W-:Y:S10]  /*3490*/  @!P0 BRA `(.L_x_60) ;  /* 0x0000008400748947 */ /* 0x00eff40003800000 */
.L_x_147:
[----:B------:R-:W-:Y:S01]  /*34a0*/  IADD3 R10, PT, PT, R10, 0x1, RZ ;  /* 0x000000010a0a7810 */ /* 0x000fe20007ffe0ff */
[----:B------:R-:W-:Y:S06]  /*34b0*/  BRA.U !UP4, `(.L_x_61) ;  /* 0x000000010cc07547 */ /* 0x000fec000b800000 */
[----:B------:R-:W-:Y:S01]  /*34c0*/  UPLOP3.LUT UP2, UPT, UPT, UPT, UPT, 0x40, 0x4 ;  /* 0x000000000004789c */ /* 0x000fe20003f4e870 */
[----:B------:R-:W-:Y:S01]  /*34d0*/  UMOV UR24, UR41 ;  /* 0x0000002900187c82 */ /* 0x000fe20008000000 */
[----:B------:R-:W-:Y:S01]  /*34e0*/  UMOV UR23, UR40 ;  /* 0x0000002800177c82 */ /* 0x000fe20008000000 */
[----:B------:R-:W-:-:S08]  /*34f0*/  UMOV UR10, UR22 ;  /* 0x00000016000a7c82 */ /* 0x000fd00008000000 */
.L_x_64:
[----:B------:R-:W-:Y:S02]  /*3500*/  UIADD3 UR24, UPT, UPT, UR24, 0x1, URZ ;  /* 0x0000000118187890 */ /* 0x000fe4000fffe0ff */
[----:B--2---:R-:W-:Y:S02]  /*3510*/  ULEA UR5, UR10, UR26, 0x3 ;  /* 0x0000001a0a057291 */ /* 0x004fe4000f8e18ff */
[----:B------:R-:W-:Y:S01]  /*3520*/  UISETP.NE.AND UP3, UPT, UR24, URZ, UPT ;  /* 0x000000ff1800728c */ /* 0x000fe2000bf65270 */
[----:B---3--:R-:W-:Y:S10]  /*3530*/  @P2 BRA `(.L_x_62) ;  /* 0x00000000000c2947 */ /* 0x008ff40003800000 */
[----:B-1----:R-:W-:Y:S04]  /*3540*/  SHF.L.U32 R3, R8, 0x1f, RZ ;  /* 0x0000001f08037819 */ /* 0x002fe800000006ff */
[----:B------:R-:W1:Y:S02]  /*3550*/  SYNCS.PHASECHK.TRANS64.TRYWAIT P0, [UR5], R3 ;  /* 0x00000003ff0075a7 */ /* 0x000e640008001105 */
[----:B-1----:R-:W-:Y:S05]  /*3560*/  @!P0 BRA `(.L_x_63) ;  /* 0x0000008400588947 */ /* 0x002fea0003800000 */
.L_x_62:
[----:B------:R-:W-:Y:S01]  /*3570*/  UISETP.NE.AND UP0, UPT, UR23, 0x1, UPT ;  /* 0x000000011700788c */ /* 0x000fe2000bf05270 */
[----:B------:R-:W-:Y:S01]  /*3580*/  PLOP3.LUT P2, PT, PT, PT, PT, 0x80, 0x8 ;  /* 0x000000000008781c */ /* 0x000fe20003f4f070 */
[----:B------:R-:W-:Y:S02]  /*3590*/  UIADD3 UR4, UPT, UPT, UR10, 0x1, URZ ;  /* 0x000000010a047890 */ /* 0x000fe4000fffe0ff */
[----:B------:R-:W-:Y:S02]  /*35a0*/  UIADD3 UR25, UPT, UPT, UR5, 0x18, URZ ;  /* 0x0000001805197890 */ /* 0x000fe4000fffe0ff */
[----:B------:R-:W-:Y:S01]  /*35b0*/  UISETP.NE.AND UP1, UPT, UR4, 0x3, UPT ;  /* 0x000000030400788c */ /* 0x000fe2000bf25270 */
[----:B------:R-:W-:Y:S01]  /*35c0*/  PLOP3.LUT P0, PT, PT, PT, UP0, 0x80, 0x8 ;  /* 0x000000000008781c */ /* 0x000fe20003f0f008 */
[----:B------:R-:W-:Y:S02]  /*35d0*/  UIADD3 UR23, UPT, UPT, UR23, -0x1, URZ ;  /* 0xffffffff17177890 */ /* 0x000fe4000fffe0ff */
[----:B------:R-:W-:Y:S02]  /*35e0*/  USEL UR6, URZ, 0x1, UP1 ;  /* 0x00000001ff067887 */ /* 0x000fe40008800000 */
[----:B------:R-:W-:Y:S01]  /*35f0*/  USEL UR22, UR4, URZ, UP1 ;  /* 0x000000ff04167287 */ /* 0x000fe20008800000 */
[----:B------:R-:W-:Y:S01]  /*3600*/  UMOV UR7, 0x40004040 ;  /* 0x4000404000077882 */ /* 0x000fe20000000000 */
[----:B------:R-:W-:Y:S02]  /*3610*/  UMOV UR5, 0x40004040 ;  /* 0x4000404000057882 */ /* 0x000fe40000000000 */
[----:B------:R-:W-:Y:S01]  /*3620*/  @UP0 ULEA UR4, UR22, UR26, 0x3 ;  /* 0x0000001a16040291 */ /* 0x000fe2000f8e18ff */
[----:B------:R-:W-:Y:S01]  /*3630*/  LOP3.LUT R8, R8, UR6, RZ, 0x3c, !PT ;  /* 0x0000000608087c12 */ /* 0x000fe2000f8e3cff */
[----:B------:R-:W-:Y:S01]  /*3640*/  ULEA UR6, UR10, UR29, 0xb ;  /* 0x0000001d0a067291 */ /* 0x000fe2000f8e58ff */
[----:B------:R-:W-:Y:S02]  /*3650*/  UMOV UR21, 0x40004040 ;  /* 0x4000404000157882 */ /* 0x000fe40000000000 */
[----:B-1----:R-:W-:Y:S01]  /*3660*/  @P0 SHF.L.U32 R0, R8, 0x1f, RZ ;  /* 0x0000001f08000819 */ /* 0x002fe200000006ff */
[----:B------:R-:W-:Y:S02]  /*3670*/  UIADD3 UR20, UPT, UPT, UR6, 0x2, URZ ;  /* 0x0000000206147890 */ /* 0x000fe4000fffe0ff */
[----:B------:R-:W-:Y:S01]  /*3680*/  UIADD3 UR16, UPT, UPT, UR6, 0x4, URZ ;  /* 0x0000000406107890 */ /* 0x000fe2000fffe0ff */
[----:B------:R2:W3:Y:S01]  /*3690*/  @P0 SYNCS.PHASECHK.TRANS64.TRYWAIT P2, [UR4], R0 ;  /* 0x00000000ff0005a7 */ /* 0x0004e20008041104 */
[----:B------:R-:W-:Y:S02]  /*36a0*/  ULEA UR4, UR10, UR28, 0xa ;  /* 0x0000001c0a047291 */ /* 0x000fe4000f8e50ff */
[----:B------:R-:W-:Y:S02]  /*36b0*/  UIADD3 UR12, UPT, UPT, UR6, 0x6, URZ ;  /* 0x00000006060c7890 */ /* 0x000fe4000fffe0ff */
[----:B------:R-:W-:Y:S02]  /*36c0*/  UIADD3 UR18, UPT, UPT, UR4, 0x2, URZ ;  /* 0x0000000204127890 */ /* 0x000fe4000fffe0ff */
[----:B------:R-:W-:Y:S02]  /*36d0*/  UIADD3 UR14, UPT, UPT, UR4, 0x4, URZ ;  /* 0x00000004040e7890 */ /* 0x000fe4000fffe0ff */
[----:B------:R-:W-:Y:S01]  /*36e0*/  UIADD3 UR8, UPT, UPT, UR4, 0x6, URZ ;  /* 0x0000000604087890 */ /* 0x000fe2000fffe0ff */
[----:B------:R2:W-:Y:S01]  /*36f0*/  UTCQMMA gdesc[UR4], gdesc[UR6], tmem[UR11], tmem[UR38], idesc[UR39], UP2 ;  /* 0x00ff2606040075ea */ /* 0x0005e2000900030b */
[----:B------:R-:W-:Y:S01]  /*3700*/  UPLOP3.LUT UP2, UPT, UPT, UPT, UPT, 0x80, 0x8 ;  /* 0x000000000008789c */ /* 0x000fe20003f4f070 */
[----:B------:R-:W-:Y:S01]  /*3710*/  UMOV UR19, 0x40004040 ;  /* 0x4000404000137882 */ /* 0x000fe20000000000 */
[----:B------:R-:W-:Y:S01]  /*3720*/  UMOV UR17, 0x40004040 ;  /* 0x4000404000117882 */ /* 0x000fe20000000000 */
[----:B------:R2:W-:Y:S01]  /*3730*/  UTCQMMA gdesc[UR18], gdesc[UR20], tmem[UR11], tmem[UR36], idesc[UR37], UPT ;  /* 0x00ff2414120075ea */ /* 0x0005e2000b80030b */
[----:B------:R-:W-:Y:S01]  /*3740*/  UMOV UR15, 0x40004040 ;  /* 0x40004040000f7882 */ /* 0x000fe20000000000 */
[----:B------:R-:W-:Y:S01]  /*3750*/  UMOV UR13, 0x40004040 ;  /* 0x40004040000d7882 */ /* 0x000fe20000000000 */
[----:B------:R-:W-:Y:S01]  /*3760*/  UMOV UR9, 0x40004040 ;  /* 0x4000404000097882 */ /* 0x000fe20000000000 */
[----:B------:R2:W-:Y:S01]  /*3770*/  UTCQMMA gdesc[UR14], gdesc[UR16], tmem[UR11], tmem[UR34], idesc[UR35], UPT ;  /* 0x00ff22100e0075ea */ /* 0x0005e2000b80030b */
[----:B------:R2:W-:Y:S01]  /*3780*/  UTCQMMA gdesc[UR8], gdesc[UR12], tmem[UR11], tmem[UR32], idesc[UR33], UPT ;  /* 0x00ff200c080075ea */ /* 0x0005e2000b80030b */
[----:B------:R2:W-:Y:S01]  /*3790*/  UTCBAR.MULTICAST [UR25], URZ, UR27 ;  /* 0x000000ff190073e9 */ /* 0x0005e2000800081b */
[----:B------:R-:W-:Y:S01]  /*37a0*/  UMOV UR10, UR22 ;  /* 0x00000016000a7c82 */ /* 0x000fe20008000000 */
[----:B------:R-:W-:Y:S05]  /*37b0*/  BRA.U UP3, `(.L_x_64) ;  /* 0xfffffffd03507547 */ /* 0x000fea000b83ffff */
.L_x_61:
[----:B--2---:R-:W-:Y:S01]  /*37c0*/  UIADD3 UR4, UPT, UPT, UR31, 0x1, URZ ;  /* 0x000000011f047890 */ /* 0x004fe2000fffe0ff */
[C---:B------:R-:W-:Y:S01]  /*37d0*/  ISETP.NE.AND P0, PT, R10.reuse, 0x2, PT ;  /* 0x000000020a00780c */ /* 0x040fe20003f05270 */
[----:B------:R-:W-:Y:S02]  /*37e0*/  UIADD3 UR5, UPT, UPT, UR30, 0xa0, URZ ;  /* 0x000000a01e057890 */ /* 0x000fe4000fffe0ff */
[----:B------:R-:W-:Y:S01]  /*37f0*/  UISETP.NE.AND UP0, UPT, UR4, 0x2, UPT ;  /* 0x000000020400788c */ /* 0x000fe2000bf05270 */
[----:B-1----:R-:W-:Y:S02]  /*3800*/  SEL R0, RZ, 0x1, P0 ;  /* 0x00000001ff007807 */ /* 0x002fe40000000000 */
[----:B------:R-:W-:Y:S01]  /*3810*/  SEL R10, R10, RZ, P0 ;  /* 0x000000ff0a0a7207 */ /* 0x000fe20000000000 */
[----:B------:R-:W-:Y:S01]  /*3820*/  USEL UR6, URZ, 0x1, UP0 ;  /* 0x00000001ff067887 */ /* 0x000fe20008000000 */
[----:B------:R-:W-:Y:S01]  /*3830*/  LOP3.LUT R9, R9, R0, RZ, 0x3c, !PT ;  /* 0x0000000009097212 */ /* 0x000fe200078e3cff */
[----:B------:R-:W-:Y:S01]  /*3840*/  USEL UR31, UR4, URZ, UP0 ;  /* 0x000000ff041f7287 */ /* 0x000fe20008000000 */
[----:B------:R1:W-:Y:S03]  /*3850*/  UTCBAR [UR5], URZ ;  /* 0x000000ff050073e9 */ /* 0x0003e600080000ff */
[----:B------:R-:W-:Y:S01]  /*3860*/  LOP3.LUT R11, R11, UR6, RZ, 0x3c, !PT ;  /* 0x000000060b0b7c12 */ /* 0x000fe2000f8e3cff */
[----:B------:R-:W-:Y:S07]  /*3870*/  @P1 BRA `(.L_x_65) ;  /* 0xfffffff800a01947 */ /* 0x000fee000383ffff */
[----:B------:R-:W2:Y:S01]  /*3880*/  S2UR UR7, SR_CgaCtaId ;  /* 0x00000000000779c3 */ /* 0x000ea20000008800 */
[----:B------:R-:W-:Y:S01]  /*3890*/  ELECT P0, URZ, PT ;  /* 0x0000000000ff782f */ /* 0x000fe20003800000 */
[----:B------:R-:W-:Y:S01]  /*38a0*/  IMAD.MOV.U32 R0, RZ, RZ, 0x1 ;  /* 0x00000001ff007424 */ /* 0x000fe200078e00ff */
[----:B------:R-:W-:Y:S01]  /*38b0*/  UIADD3 UR26, UPT, UPT, UR26, 0xb0, URZ ;  /* 0x000000b01a1a7890 */ /* 0x000fe2000fffe0ff */
[----:B------:R-:W-:Y:S01]  /*38c0*/  SHF.L.U32 R3, R11, 0x1f, RZ ;  /* 0x0000001f0b037819 */ /* 0x000fe200000006ff */
[----:B------:R-:W-:-:S03]  /*38d0*/  UMOV UR4, 0x40 ;  /* 0x0000004000047882 */ /* 0x000fc60000000000 */
[----:B------:R-:W-:Y:S01]  /*38e0*/  UVIRTCOUNT.DEALLOC.SMPOOL 0x80 ;  /* 0x000000800000784c */ /* 0x000fe20000000000 */
[----:B--2---:R-:W-:Y:S02]  /*38f0*/  ULEA UR7, UR7, UR4, 0x18 ;  /* 0x0000000407077291 */ /* 0x004fe4000f8ec0ff */
[----:B------:R-:W-:-:S07]  /*3900*/  ULEA UR4, UR31, UR26, 0x3 ;  /* 0x0000001a1f047291 */ /* 0x000fce000f8e18ff */
[----:B------:R2:W-:Y:S02]  /*3910*/  @P0 STS.U8 [UR7+0x1c], R0 ;  /* 0x00001c00ff000988 */ /* 0x0005e40008000007 */
[----:B------:R-:W4:Y:S02]  /*3920*/  SYNCS.PHASECHK.TRANS64.TRYWAIT P0, [UR4], R3 ;  /* 0x00000003ff0075a7 */ /* 0x000f240008001104 */
[----:B--2-4-:R-:W-:Y:S05]  /*3930*/  @!P0 BRA `(.L_x_66) ;  /* 0x00000080007c8947 */ /* 0x014fea0003800000 */
.L_x_150:
[----:B------:R-:W-:-:S04]  /*3940*/  UIADD3 UR4, UPT, UPT, UR31, 0x1, URZ ;  /* 0x000000011f047890 */ /* 0x000fc8000fffe0ff */
[----:B------:R-:W-:-:S04]  /*3950*/  UISETP.NE.AND UP0, UPT, UR4, 0x2, UPT ;  /* 0x000000020400788c */ /* 0x000fc8000bf05270 */
[----:B-1----:R-:W-:Y:S02]  /*3960*/  USEL UR5, URZ, 0x1, UP0 ;  /* 0x00000001ff057887 */ /* 0x002fe40008000000 */
[----:B------:R-:W-:-:S04]  /*3970*/  USEL UR4, UR4, URZ, UP0 ;  /* 0x000000ff04047287 */ /* 0x000fc80008000000 */
[----:B------:R-:W-:Y:S01]  /*3980*/  ULEA UR4, UR4, UR26, 0x3 ;  /* 0x0000001a04047291 */ /* 0x000fe2000f8e18ff */
[----:B--2---:R-:W-:-:S04]  /*3990*/  LOP3.LUT R3, R11, UR5, RZ, 0x3c, !PT ;  /* 0x000000050b037c12 */ /* 0x004fc8000f8e3cff */
[----:B------:R-:W-:-:S04]  /*39a0*/  SHF.L.U32 R3, R3, 0x1f, RZ ;  /* 0x0000001f03037819 */ /* 0x000fc800000006ff */
[----:B------:R-:W1:Y:S02]  /*39b0*/  SYNCS.PHASECHK.TRANS64.TRYWAIT P0, [UR4], R3 ;  /* 0x00000003ff0075a7 */ /* 0x000e640008001104 */
[----:B-1----:R-:W-:Y:S05]  /*39c0*/  @!P0 BRA `(.L_x_67) ;  /* 0x0000008000708947 */ /* 0x002fea0003800000 */
.L_x_152:
[----:B------:R-:W-:Y:S01]  /*39d0*/  NOP ;  /* 0x0000000000007918 */ /* 0x000fe20000000000 */
[----:B-1----:R-:W1:Y:S01]  /*39e0*/  LDS R0, [UR7+0x14] ;  /* 0x00001407ff007984 */ /* 0x002e620008000800 */
[----:B------:R-:W-:Y:S01]  /*39f0*/  ULOP3.LUT UR4, UR42, 0xffff, URZ, 0xc0, !UPT ;  /* 0x0000ffff2a047892 */ /* 0x000fe2000f8ec0ff */
[----:B------:R-:W-:Y:S01]  /*3a00*/  UMOV UR5, 0xffff ;  /* 0x0000ffff00057882 */ /* 0x000fe20000000000 */
[----:B------:R-:W-:Y:S02]  /*3a10*/  UMOV UR6, 0x1 ;  /* 0x0000000100067882 */ /* 0x000fe40000000000 */
[----:B------:R-:W-:-:S04]  /*3a20*/  USHF.R.U32.HI UR4, URZ, 0x5, UR4 ;  /* 0x00000005ff047899 */ /* 0x000fc80008011604 */
[----:B------:R-:W-:Y:S02]  /*3a30*/  USHF.L.U32 UR5, UR5, UR4, URZ ;  /* 0x0000000405057299 */ /* 0x000fe400080006ff */
[----:B------:R-:W-:-:S04]  /*3a40*/  USHF.L.U32 UR4, UR6, UR4, URZ ;  /* 0x0000000406047299 */ /* 0x000fc800080006ff */
[----:B-1----:R-:W-:-:S04]  /*3a50*/  LOP3.LUT R0, R0, UR5, RZ, 0xc0, !PT ;  /* 0x0000000500007c12 */ /* 0x002fc8000f8ec0ff */
[----:B------:R-:W-:-:S13]  /*3a60*/  ISETP.NE.AND P0, PT, R0, UR5, PT ;  /* 0x0000000500007c0c */ /* 0x000fda000bf05270 */
[----:B------:R-:W-:Y:S05]  /*3a70*/  @P0 BRA `(.L_x_68) ;  /* 0x0000000000580947 */ /* 0x000fea0003800000 */
[----:B------:R-:W1:Y:S02]  /*3a80*/  LDS R0, [UR7+0x18] ;  /* 0x00001807ff007984 */ /* 0x000e640008000800 */
[----:B-1----:R-:W-:-:S04]  /*3a90*/  LOP3.LUT R0, R0, UR4, RZ, 0xc0, !PT ;  /* 0x0000000400007c12 */ /* 0x002fc8000f8ec0ff */
[----:B------:R-:W-:-:S13]  /*3aa0*/  ISETP.NE.AND P0, PT, R0, UR4, PT ;  /* 0x0000000400007c0c */ /* 0x000fda000bf05270 */
[----:B------:R-:W-:Y:S05]  /*3ab0*/  @P0 BRA `(.L_x_69) ;  /* 0x00000000003c0947 */ /* 0x000fea0003800000 */
[----:B------:R-:W1:Y:S01]  /*3ac0*/  S2R R2, SR_LANEID ;  /* 0x0000000000027919 */ /* 0x000e620000000000 */
[----:B------:R-:W-:Y:S01]  /*3ad0*/  ULOP3.LUT UR5, URZ, UR5, URZ, 0x33, !UPT ;  /* 0x00000005ff057292 */ /* 0x000fe2000f8e33ff */
[----:B------:R-:W-:Y:S01]  /*3ae0*/  LOP3.LUT R4, RZ, UR4, RZ, 0x33, !PT ;  /* 0x00000004ff047c12 */ /* 0x000fe2000f8e33ff */
[----:B------:R-:W-:Y:S02]  /*3af0*/  VOTEU.ANY UR4, UPT, PT ;  /* 0x0000000000047886 */ /* 0x000fe400038e0100 */
[----:B------:R-:W-:Y:S01]  /*3b00*/  UFLO.U32 UR4, UR4 ;  /* 0x00000004000472bd */ /* 0x000fe200080e0000 */
[----:B------:R-:W2:Y:S01]  /*3b10*/  REDUX UR6, R4 ;  /* 0x00000000040673c4 */ /* 0x000ea20000000000 */
[----:B------:R-:W-:-:S06]  /*3b20*/  IMAD.U32 R0, RZ, RZ, UR5 ;  /* 0x00000005ff007e24 */ /* 0x000fcc000f8e00ff */
[----:B------:R4:W-:Y:S01]  /*3b30*/  UTCATOMSWS.AND URZ, UR5 ;  /* 0x0000000500ff79e3 */ /* 0x0009e20008000000 */
[----:B------:R-:W3:Y:S01]  /*3b40*/  REDUX UR8, R0 ;  /* 0x00000000000873c4 */ /* 0x000ee20000000000 */
[----:B-1----:R-:W-:Y:S01]  /*3b50*/  ISETP.EQ.U32.AND P0, PT, R2, UR4, PT ;  /* 0x0000000402007c0c */ /* 0x002fe2000bf02070 */
[----:B--2---:R-:W-:Y:S01]  /*3b60*/  IMAD.U32 R2, RZ, RZ, UR6 ;  /* 0x00000006ff027e24 */ /* 0x004fe2000f8e00ff */
[----:B---3--:R-:W-:-:S11]  /*3b70*/  MOV R3, UR8 ;  /* 0x0000000800037c02 */ /* 0x008fd60008000f00 */
[----:B------:R4:W-:Y:S04]  /*3b80*/  @P0 ATOMS.AND RZ, [UR7+0x14], R3 ;  /* 0x00001403ffff098c */ /* 0x0009e8000a800007 */
[----:B------:R4:W-:Y:S01]  /*3b90*/  @P0 ATOMS.AND RZ, [UR7+0x18], R2 ;  /* 0x00001802ffff098c */ /* 0x0009e2000a800007 */
[----:B------:R-:W-:Y:S05]  /*3ba0*/  BRA `(.L_x_70) ;  /* 0x0000000000147947 */ /* 0x000fea0003800000 */
.L_x_69:
[----:B------:R-:W-:Y:S02]  /*3bb0*/  MOV R2, 0x3bd0 ;  /* 0x00003bd000027802 */ /* 0x000fe40000000f00 */
[----:B---3-5:R-:W-:Y:S05]  /*3bc0*/  CALL.REL.NOINC `($__internal_0_$__cuda_sm10x_tcgen05_guardrail_trap_col_being_dealloced_not_returned_by_alloc) ;  /* 0x0000008400547944 */ /* 0x028fea0003c00000 */
[----:B------:R-:W-:Y:S05]  /*3bd0*/  BRA `(.L_x_70) ;  /* 0x0000000000087947 */ /* 0x000fea0003800000 */
.L_x_68:
[----:B------:R-:W-:Y:S02]  /*3be0*/  MOV R2, 0x3c00 ;  /* 0x00003c0000027802 */ /* 0x000fe40000000f00 */
[----:B---3-5:R-:W-:Y:S05]  /*3bf0*/  CALL.REL.NOINC `($__internal_2_$__cuda_sm10x_tcgen05_guardrail_trap_unallocated_columns_being_dealloced) ;  /* 0x0000008400607944 */ /* 0x028fea0003c00000 */
.L_x_70:
[----:B------:R-:W-:Y:S01]  /*3c00*/  NOP ;  /* 0x0000000000007918 */ /* 0x000fe20000000000 */
[----:B----4-:R-:W-:Y:S05]  /*3c10*/  EXIT ;  /* 0x000000000000794d */ /* 0x010fea0003800000 */
.L_x_54:
[----:B------:R-:W-:-:S09]  /*3c20*/  UISETP.NE.OR UP0, UPT, UR17, 0x3, !UP3 ;  /* 0x000000031100788c */ /* 0x000fd2000df05670 */
[----:B------:R-:W-:Y:S05]  /*3c30*/  BRA.U UP0, `(.L_x_71) ;  /* 0x0000001100587547 */ /* 0x000fea000b800000 */
[----:B------:R-:W1:Y:S01]  /*3c40*/  S2UR UR10, SR_CgaCtaId ;  /* 0x00000000000a79c3 */ /* 0x000e620000008800 */
[----:B------:R-:W2:Y:S01]  /*3c50*/  LDCU UR31, c[0x0][0x370] ;  /* 0x00006e00ff1f77ac */ /* 0x000ea20008000800 */
[----:B------:R-:W-:Y:S02]  /*3c60*/  HFMA2 R13, -RZ, RZ, 0, 0 ;  /* 0x00000000ff0d7431 */ /* 0x000fe400000001ff */
[----:B------:R-:W-:Y:S01]  /*3c70*/  IMAD.MOV.U32 R15, RZ, RZ, 0x1 ;  /* 0x00000001ff0f7424 */ /* 0x000fe200078e00ff */
[----:B------:R-:W-:Y:S01]  /*3c80*/  MOV R7, 0x2000 ;  /* 0x0000200000077802 */ /* 0x000fe20000000f00 */
[----:B------:R-:W2:Y:S01]  /*3c90*/  LDCU.128 UR44, c[0x0][0xb10] ;  /* 0x00016200ff2c77ac */ /* 0x000ea20008000c00 */
[----:B------:R-:W-:Y:S01]  /*3ca0*/  IMAD.MOV.U32 R14, RZ, RZ, RZ ;  /* 0x000000ffff0e7224 */ /* 0x000fe200078e00ff */
[----:B------:R-:W3:Y:S01]  /*3cb0*/  LDC.64 R16, c[0x0][0x348] ;  /* 0x0000d200ff107b82 */ /* 0x000ee20000000a00 */
[----:B------:R-:W4:Y:S01]  /*3cc0*/  LDCU UR30, c[0x0][0x374] ;  /* 0x00006e80ff1e77ac */ /* 0x000f220008000800 */
[----:B------:R-:W1:Y:S06]  /*3cd0*/  LDCU UR15, c[0x0][0xb0c] ;  /* 0x00016180ff0f77ac */ /* 0x000e6c0008000800 */
[----:B------:R-:W3:Y:S01]  /*3ce0*/  LDC.64 R2, c[0x0][0x888] ;  /* 0x00022200ff027b82 */ /* 0x000ee20000000a00 */
[----:B------:R-:W3:Y:S01]  /*3cf0*/  LDCU UR49, c[0x0][0xb20] ;  /* 0x00016400ff3177ac */ /* 0x000ee20008000800 */
[----:B------:R-:W3:Y:S06]  /*3d00*/  LDCU UR4, c[0x0][0xb30] ;  /* 0x00016600ff0477ac */ /* 0x000eec0008000800 */
[----:B------:R-:W3:Y:S01]  /*3d10*/  LDC.64 R4, c[0x0][0x890] ;  /* 0x00022400ff047b82 */ /* 0x000ee20000000a00 */
[----:B------:R-:W-:Y:S01]  /*3d20*/  UMOV UR21, 0x400 ;  /* 0x0000040000157882 */ /* 0x000fe20000000000 */
[----:B--2---:R-:W-:-:S02]  /*3d30*/  UIMAD.WIDE.U32 UR6, UR31, UR44, URZ ;  /* 0x0000002c1f0672a5 */ /* 0x004fc4000f8e00ff */
[----:B----4-:R-:W-:Y:S02]  /*3d40*/  UIMAD.WIDE.U32 UR8, UR30, UR47, URZ ;  /* 0x0000002f1e0872a5 */ /* 0x010fe4000f8e00ff */
[----:B-1----:R-:W-:Y:S02]  /*3d50*/  ULEA UR21, UR10, UR21, 0x18 ;  /* 0x000000150a157291 */ /* 0x002fe4000f8ec0ff */
[----:B------:R-:W-:Y:S02]  /*3d60*/  UPLOP3.LUT UP3, UPT, UPT, UPT, UPT, 0x40, 0x4 ;  /* 0x000000000004789c */ /* 0x000fe40003f6e870 */
[----:B------:R-:W-:Y:S02]  /*3d70*/  UIADD3 UR37, UPT, UPT, UR21, 0x48, URZ ;  /* 0x0000004815257890 */ /* 0x000fe4000fffe0ff */
[----:B------:R-:W-:Y:S02]  /*3d80*/  UIADD3 UR33, UPT, UPT, UR21, 0x30, URZ ;  /* 0x0000003015217890 */ /* 0x000fe4000fffe0ff */
[----:B------:R-:W-:-:S02]  /*3d90*/  UIADD3 UR25, UPT, UPT, UR21, 0x38, URZ ;  /* 0x0000003815197890 */ /* 0x000fc4000fffe0ff */
[----:B------:R-:W-:Y:S01]  /*3da0*/  UIADD3 UR17, UPT, UPT, UR21, 0x40, URZ ;  /* 0x0000004015117890 */ /* 0x000fe2000fffe0ff */
[----:B------:R-:W-:Y:S01]  /*3db0*/  UMOV UR6, UR7 ;  /* 0x0000000700067c82 */ /* 0x000fe20008000000 */
[----:B------:R-:W-:Y:S01]  /*3dc0*/  UMOV UR41, UR9 ;  /* 0x0000000900297c82 */ /* 0x000fe20008000000 */
[----:B------:R-:W-:Y:S02]  /*3dd0*/  UISETP.GE.AND UP0, UPT, UR42, 0x1, UPT ;  /* 0x000000012a00788c */ /* 0x000fe4000bf06270 */
[----:B------:R-:W-:Y:S01]  /*3de0*/  UISETP.NE.AND UP4, UPT, UR42, 0x1, UPT ;  /* 0x000000012a00788c */ /* 0x000fe2000bf85270 */
[----:B------:R-:W1:Y:S01]  /*3df0*/  LDCU.64 UR22, c[0x0][0xb28] ;  /* 0x00016500ff1677ac */ /* 0x000e620008000a00 */
[----:B------:R-:W-:Y:S02]  /*3e00*/  UISETP.NE.AND UP6, UPT, UR15, 0x1, UPT ;  /* 0x000000010f00788c */ /* 0x000fe4000bfc5270 */
[----:B------:R-:W-:Y:S02]  /*3e10*/  UISETP.NE.AND UP5, UPT, UR46, 0x1, UPT ;  /* 0x000000012e00788c */ /* 0x000fe4000bfa5270 */
[----:B------:R-:W-:-:S02]  /*3e20*/  UPRMT UR37, UR10, 0x654, UR37 ;  /* 0x000006540a257896 */ /* 0x000fc40008000025 */
[----:B------:R-:W-:Y:S02]  /*3e30*/  USHF.R.U32.HI UR43, URZ, UR45, UR6 ;  /* 0x0000002dff2b7299 */ /* 0x000fe40008011606 */
[----:B------:R-:W-:Y:S02]  /*3e40*/  UPRMT UR40, UR10, 0x654, UR33 ;  /* 0x000006540a287896 */ /* 0x000fe40008000021 */
[----:B------:R-:W-:Y:S02]  /*3e50*/  UPRMT UR39, UR10, 0x654, UR25 ;  /* 0x000006540a277896 */ /* 0x000fe40008000019 */
[----:B------:R-:W-:Y:S02]  /*3e60*/  UPRMT UR38, UR10, 0x654, UR17 ;  /* 0x000006540a267896 */ /* 0x000fe40008000011 */
[----:B---3--:R-:W-:Y:S02]  /*3e70*/  USHF.R.U32.HI UR41, URZ, UR49, UR41 ;  /* 0x00000031ff297299 */ /* 0x008fe40008011629 */
[----:B------:R-:W-:-:S11]  /*3e80*/  UISETP.NE.AND UP2, UPT, UR4, 0x1, UPT ;  /* 0x000000010400788c */ /* 0x000fd6000bf45270 */
.L_x_82:
[C---:B------:R-:W-:Y:S02]  /*3e90*/  LEA R12, R14.reuse, UR21, 0x3 ;  /* 0x000000150e0c7c11 */ /* 0x040fe4000f8e18ff */
[----:B------:R-:W-:Y:S02]  /*3ea0*/  SHF.L.U32 R9, R13, 0x1f, RZ ;  /* 0x0000001f0d097819 */ /* 0x000fe400000006ff */
[----:B------:R-:W-:Y:S02]  /*3eb0*/  LEA R10, R14, UR21, 0x4 ;  /* 0x000000150e0a7c11 */ /* 0x000fe4000f8e20ff */
[----:B--2---:R-:W2:Y:S02]  /*3ec0*/  SYNCS.PHASECHK.TRANS64.TRYWAIT P0, [R12+URZ+0x80], R9 ;  /* 0x000080090c0075a7 */ /* 0x004ea400080011ff */
[----:B--2---:R-:W-:Y:S05]  /*3ed0*/  @!P0 BRA `(.L_x_72) ;  /* 0x0000007c00448947 */ /* 0x004fea0003800000 */
.L_x_153:
[----:B--2---:R-:W2:Y:S01]  /*3ee0*/  LDS.128 R8, [R10+0xf0] ;  /* 0x0000f0000a087984 */ /* 0x004ea20000000c00 */
[----:B------:R-:W-:Y:S01]  /*3ef0*/  UISETP.GE.AND UP0, UPT, UR42, 0x1, UPT ;  /* 0x000000012a00788c */ /* 0x000fe2000bf06270 */
[----:B------:R-:W-:Y:S01]  /*3f00*/  @!PT LDS RZ, [RZ] ;  /* 0x00000000fffff984 */ /* 0x000fe20000000800 */
[----:B------:R-:W-:Y:S01]  /*3f10*/  @!PT LDS RZ, [RZ] ;  /* 0x00000000fffff984 */ /* 0x000fe20000000800 */
[----:B------:R-:W-:Y:S01]  /*3f20*/  @!PT LDS RZ, [RZ] ;  /* 0x00000000fffff984 */ /* 0x000fe20000000800 */
[----:B------:R-:W-:Y:S01]  /*3f30*/  @!PT LDS RZ, [RZ] ;  /* 0x00000000fffff984 */ /* 0x000fe20000000800 */
[----:B------:R3:W-:Y:S06]  /*3f40*/  MEMBAR.ALL.CTA ;  /* 0x0000000000007992 */ /* 0x0007ec0000008000 */
[----:B---3--:R-:W3:Y:S01]  /*3f50*/  FENCE.VIEW.ASYNC.S ;  /* 0x00000000000073c6 */ /* 0x008ee20000000000 */
[----:B--2---:R-:W-:Y:S11]  /*3f60*/  LOP3.LUT P0, RZ, R10, 0x1, RZ, 0xc0, !PT ;  /* 0x000000010aff7812 */ /* 0x004ff6000780c0ff */
[----:B------:R-:W-:Y:S02]  /*3f70*/  @!UPT UIADD3 URZ, UPT, UPT, URZ, URZ, URZ ;  /* 0x000000fffffff290 */ /* 0x000fe4000fffe0ff */
[----:B---3--:R-:W-:Y:S01]  /*3f80*/  VOTEU.ANY UP1, P0 ;  /* 0x0000000000ff7886 */ /* 0x008fe20000020100 */
[----:B------:R-:W-:Y:S11]  /*3f90*/  PLOP3.LUT P0, PT, PT, PT, UP1, 0x80, 0x8 ;  /* 0x000000000008781c */ /* 0x000ff60003f0f018 */
[----:B------:R-:W-:Y:S02]  /*3fa0*/  @!UPT UIADD3 URZ, UPT, UPT, URZ, URZ, URZ ;  /* 0x000000fffffff290 */ /* 0x000fe4000fffe0ff */
[----:B------:R-:W-:Y:S02]  /*3fb0*/  @P0 SHF.R.U32.HI R0, RZ, 0x10, R9 ;  /* 0x00000010ff000819 */ /* 0x000fe40000011609 */
[----:B------:R-:W-:Y:S02]  /*3fc0*/  @P0 MOV R6, R8 ;  /* 0x0000000800060202 */ /* 0x000fe40000000f00 */
[----:B------:R-:W-:Y:S01]  /*3fd0*/  @P0 R2UR UR4, R0 ;  /* 0x00000000000402ca */ /* 0x000fe200000e0000 */
[----:B------:R-:W-:Y:S01]  /*3fe0*/  VIADD R0, R12, 0x90 ;  /* 0x000000900c007836 */ /* 0x000fe20000000000 */
[----:B------:R-:W-:Y:S02]  /*3ff0*/  @P0 LOP3.LUT R8, R9, 0xffff, RZ, 0xc0, !PT ;  /* 0x0000ffff09080812 */ /* 0x000fe400078ec0ff */
[----:B------:R-:W-:Y:S02]  /*4000*/  @P0 R2UR UR6, R6 ;  /* 0x00000000060602ca */ /* 0x000fe400000e0000 */
[----:B------:R-:W-:Y:S02]  /*4010*/  PRMT R0, RZ, 0x654, R0 ;  /* 0x00000654ff007816 */ /* 0x000fe40000000000 */
[----:B------:R-:W-:Y:S02]  /*4020*/  @P0 R2UR UR5, R8 ;  /* 0x00000000080502ca */ /* 0x000fe400000e0000 */
[----:B------:R2:W-:Y:S03]  /*4030*/  SYNCS.ARRIVE.TRANS64.RED.A1T0 RZ, [R0+URZ], RZ ;  /* 0x000000ff00ff79a7 */ /* 0x0005e600081004ff */
[----:B------:R-:W-:Y:S04]  /*4040*/  @UP1 UMOV UR29, UR4 ;  /* 0x00000004001d1c82 */ /* 0x000fe80008000000 */
[----:B------:R-:W-:Y:S04]  /*4050*/  @UP1 UMOV UR14, UR6 ;  /* 0x00000006000e1c82 */ /* 0x000fe80008000000 */
[----:B------:R-:W-:Y:S01]  /*4060*/  @UP1 UMOV UR13, UR5 ;  /* 0x00000005000d1c82 */ /* 0x000fe20008000000 */
[----:B------:R-:W-:Y:S05]  /*4070*/  BRA.U !UP0, `(.L_x_73) ;  /* 0x0000000108a47547 */ /* 0x000fea000b800000 */
[----:B------:R-:W-:Y:S02]  /*4080*/  UIMAD.WIDE.U32 UR18, UR13, UR47, URZ ;  /* 0x0000002f0d1272a5 */ /* 0x000fe4000f8e00ff */
[----:B------:R-:W-:Y:S02]  /*4090*/  UIMAD.WIDE.U32 UR26, UR14, UR44, URZ ;  /* 0x0000002c0e1a72a5 */ /* 0x000fe4000f8e00ff */
[----:B------:R-:W-:Y:S02]  /*40a0*/  USEL UR4, UR30, UR41, !UP5 ;  /* 0x000000291e047287 */ /* 0x000fe4000e800000 */
[----:B------:R-:W-:Y:S02]  /*40b0*/  USEL UR7, UR31, UR43, !UP6 ;  /* 0x0000002b1f077287 */ /* 0x000fe4000f000000 */
[----:B-1----:R-:W-:Y:S02]  /*40c0*/  UIMAD.WIDE.U32 UR8, UR4, UR22, URZ ;  /* 0x00000016040872a5 */ /* 0x002fe4000f8e00ff */
[----:B------:R-:W-:Y:S01]  /*40d0*/  UIMAD.WIDE.U32 UR10, UR7, UR22, URZ ;  /* 0x00000016070a72a5 */ /* 0x000fe2000f8e00ff */
[----:B------:R-:W-:Y:S02]  /*40e0*/  UMOV UR5, UR19 ;  /* 0x0000001300057c82 */ /* 0x000fe40008000000 */
[----:B------:R-:W-:Y:S03]  /*40f0*/  USHF.R.U32.HI UR6, URZ, UR49, UR5 ;  /* 0x00000031ff067299 */ /* 0x000fe60008011605 */
[----:B------:R-:W-:Y:S01]  /*4100*/  UMOV UR5, UR27 ;  /* 0x0000001b00057c82 */ /* 0x000fe20008000000 */
[----:B------:R-:W-:Y:S02]  /*4110*/  USEL UR6, UR13, UR6, !UP5 ;  /* 0x000000060d067287 */ /* 0x000fe4000e800000 */
[----:B------:R-:W-:Y:S03]  /*4120*/  USHF.R.U32.HI UR12, URZ, UR45, UR5 ;  /* 0x0000002dff0c7299 */ /* 0x000fe60008011605 */
[----:B------:R-:W-:Y:S02]  /*4130*/  UMOV UR5, UR9 ;  /* 0x0000000900057c82 */ /* 0x000fe40008000000 */
[----:B------:R-:W-:Y:S03]  /*4140*/  @UP4 USHF.R.U32.HI UR4, URZ, UR23, UR5 ;  /* 0x00000017ff044299 */ /* 0x000fe60008011605 */
[----:B------:R-:W-:Y:S01]  /*4150*/  UMOV UR5, UR11 ;  /* 0x0000000b00057c82 */ /* 0x000fe20008000000 */
[----:B------:R-:W-:Y:S02]  /*4160*/  UIMAD UR4, UR42, UR4, URZ ;  /* 0x000000042a0472a4 */ /* 0x000fe4000f8e02ff */
[----:B------:R-:W-:Y:S02]  /*4170*/  @UP4 USHF.R.U32.HI UR7, URZ, UR23, UR5 ;  /* 0x00000017ff074299 */ /* 0x000fe40008011605 */
[----:B------:R-:W-:Y:S02]  /*4180*/  UIMAD.WIDE.U32 UR10, UR6, UR22, URZ ;  /* 0x00000016060a72a5 */ /* 0x000fe4000f8e00ff */
[----:B------:R-:W-:Y:S02]  /*4190*/  USEL UR5, UR14, UR12, !UP6 ;  /* 0x0000000c0e057287 */ /* 0x000fe4000f000000 */
[----:B------:R-:W-:Y:S02]  /*41a0*/  UIMAD UR8, UR42, UR7, URZ ;  /* 0x000000072a0872a4 */ /* 0x000fe4000f8e02ff */
[----:B------:R-:W-:Y:S03]  /*41b0*/  UISETP.GE.AND UP0, UPT, UR6, UR4, UPT ;  /* 0x000000040600728c */ /* 0x000fe6000bf06270 */
[----:B------:R-:W-:Y:S01]  /*41c0*/  UMOV UR4, UR11 ;  /* 0x0000000b00047c82 */ /* 0x000fe20008000000 */
[----:B------:R-:W-:Y:S02]  /*41d0*/  UISETP.GE.OR UP0, UPT, UR5, UR8, UP0 ;  /* 0x000000080500728c */ /* 0x000fe40008706670 */
[----:B------:R-:W-:Y:S02]  /*41e0*/  USHF.R.U32.HI UR4, URZ, UR23, UR4 ;  /* 0x00000017ff047299 */ /* 0x000fe40008011604 */
[----:B------:R-:W-:Y:S02]  /*41f0*/  UIMAD.WIDE.U32 UR8, UR5, UR22, URZ ;  /* 0x00000016050872a5 */ /* 0x000fe4000f8e00ff */
[----:B------:R-:W-:Y:S04]  /*4200*/  USEL UR10, UR6, UR4, !UP4 ;  /* 0x00000004060a7287 */ /* 0x000fe8000e000000 */
[----:B------:R-:W-:Y:S01]  /*4210*/  UIADD3 UR11, UPT, UPT, -UR10, URZ, URZ ;  /* 0x000000ff0a0b7290 */ /* 0x000fe2000fffe1ff */
[----:B------:R-:W-:Y:S02]  /*4220*/  @!UP0 UMOV UR4, UR9 ;  /* 0x0000000900048c82 */ /* 0x000fe40008000000 */
[----:B------:R-:W-:Y:S02]  /*4230*/  @!UP0 USHF.R.U32.HI UR4, URZ, UR23, UR4 ;  /* 0x00000017ff048299 */ /* 0x000fe40008011604 */
[----:B------:R-:W-:Y:S02]  /*4240*/  UIMAD UR8, UR42, UR11, UR6 ;  /* 0x0000000b2a0872a4 */ /* 0x000fe4000f8e0206 */
[----:B------:R-:W-:Y:S04]  /*4250*/  @!UP0 USEL UR4, UR5, UR4, !UP4 ;  /* 0x0000000405048287 */ /* 0x000fe8000e000000 */
[----:B------:R-:W-:Y:S02]  /*4260*/  @!UP0 UIMAD UR8, UR7, UR8, UR4 ;  /* 0x00000008070882a4 */ /* 0x000fe4000f8e0204 */
[----:B------:R-:W-:Y:S02]  /*4270*/  @!UP0 UIADD3 UR9, UPT, UPT, UR10, -UR4, URZ ;  /* 0x800000040a098290 */ /* 0x000fe4000fffe0ff */
[----:B------:R-:W-:Y:S02]  /*4280*/  UIADD3 UR4, UPT, UPT, -UR5, URZ, URZ ;  /* 0x000000ff05047290 */ /* 0x000fe4000fffe1ff */
[----:B------:R-:W-:Y:S02]  /*4290*/  UIADD3 UR7, UPT, UPT, -UR6, URZ, URZ ;  /* 0x000000ff06077290 */ /* 0x000fe4000fffe1ff */
[----:B------:R-:W-:Y:S02]  /*42a0*/  @!UP0 UIMAD UR6, UR9, UR42, UR5 ;  /* 0x0000002a090682a4 */ /* 0x000fe4000f8e0205 */
[----:B------:R-:W-:Y:S02]  /*42b0*/  UIMAD UR14, UR15, UR4, UR14 ;  /* 0x000000040f0e72a4 */ /* 0x000fe4000f8e020e */
[----:B------:R-:W-:Y:S01]  /*42c0*/  UIMAD UR13, UR46, UR7, UR13 ;  /* 0x000000072e0d72a4 */ /* 0x000fe2000f8e020d */
[----:B------:R-:W-:Y:S02]  /*42d0*/  @!UP0 UMOV UR5, UR8 ;  /* 0x0000000800058c82 */ /* 0x000fe40008000000 */
[----:B------:R-:W-:Y:S02]  /*42e0*/  UIMAD UR14, UR5, UR15, UR14 ;  /* 0x0000000f050e72a4 */ /* 0x000fe4000f8e020e */
[----:B------:R-:W-:Y:S11]  /*42f0*/  UIMAD UR13, UR6, UR46, UR13 ;  /* 0x0000002e060d72a4 */ /* 0x000ff6000f8e020d */
[----:B------:R-:W-:Y:S01]  /*4300*/  @!UPT UIADD3 URZ, UPT, UPT, URZ, URZ, URZ ;  /* 0x000000fffffff290 */ /* 0x000fe2000fffe0ff */
.L_x_73:
[----:B------:R-:W3:Y:S01]  /*4310*/  @!UP2 LDCU.128 UR8, c[0x0][0xb10] ;  /* 0x00016200ff08a7ac */ /* 0x000ee20008000c00 */
[C---:B------:R-:W-:Y:S02]  /*4320*/  ISETP.NE.U32.AND P1, PT, R4.reuse, RZ, PT ;  /* 0x000000ff0400720c */ /* 0x040fe40003f25070 */
[----:B------:R-:W-:Y:S02]  /*4330*/  ISETP.NE.U32.AND P0, PT, R4, RZ, PT ;  /* 0x000000ff0400720c */ /* 0x000fe40003f05070 */
[C---:B------:R-:W-:Y:S02]  /*4340*/  ISETP.NE.AND.EX P1, PT, R5.reuse, RZ, PT, P1 ;  /* 0x000000ff0500720c */ /* 0x040fe40003f25310 */
[----:B------:R-:W-:Y:S01]  /*4350*/  ISETP.NE.AND.EX P0, PT, R5, RZ, PT, P0 ;  /* 0x000000ff0500720c */ /* 0x000fe20003f05300 */
[----:B------:R-:W4:Y:S01]  /*4360*/  @!UP2 LDCU UR5, c[0x0][0xb0c] ;  /* 0x00016180ff05a7ac */ /* 0x000f220008000800 */
[----:B------:R-:W-:Y:S01]  /*4370*/  SHF.L.U32 R9, R15, 0x1f, RZ ;  /* 0x0000001f0f097819 */ /* 0x000fe200000006ff */
[----:B------:R-:W-:Y:S02]  /*4380*/  USHF.L.U32 UR35, UR16, 0x7, URZ ;  /* 0x0000000710237899 */ /* 0x000fe400080006ff */
[----:B------:R-:W-:Y:S02]  /*4390*/  USHF.L.U32 UR34, UR20, 0x8, URZ ;  /* 0x0000000814227899 */ /* 0x000fe400080006ff */
[----:B---3--:R-:W-:Y:S07]  /*43a0*/  UIMAD.WIDE.U32 UR6, UR14, UR8, URZ ;  /* 0x000000080e0672a5 */ /* 0x008fee000f8e00ff */
[----:B------:R-:W-:Y:S01]  /*43b0*/  @!UP2 UMOV UR4, UR7 ;  /* 0x000000070004ac82 */ /* 0x000fe20008000000 */
[----:B----4-:R-:W-:Y:S02]  /*43c0*/  @!UP2 UISETP.NE.AND UP0, UPT, UR5, 0x1, UPT ;  /* 0x000000010500a88c */ /* 0x010fe4000bf05270 */
[----:B------:R-:W-:Y:S02]  /*43d0*/  @!UP2 USHF.R.U32.HI UR4, URZ, UR9, UR4 ;  /* 0x00000009ff04a299 */ /* 0x000fe40008011604 */
[----:B------:R-:W-:Y:S02]  /*43e0*/  UIMAD.WIDE.U32 UR6, UR13, UR11, URZ ;  /* 0x0000000b0d0672a5 */ /* 0x000fe4000f8e00ff */
[----:B------:R-:W-:Y:S02]  /*43f0*/  @!UP2 USEL UR8, UR14, UR4, !UP0 ;  /* 0x000000040e08a287 */ /* 0x000fe4000c000000 */
[----:B------:R-:W-:Y:S03]  /*4400*/  @!UP2 UISETP.NE.AND UP0, UPT, UR10, 0x1, UPT ;  /* 0x000000010a00a88c */ /* 0x000fe6000bf05270 */
[----:B------:R-:W-:Y:S02]  /*4410*/  @!UP2 UMOV UR6, UR7 ;  /* 0x000000070006ac82 */ /* 0x000fe40008000000 */
[----:B------:R-:W3:Y:S02]  /*4420*/  @!UP2 LDCU UR4, c[0x0][0xb20] ;  /* 0x00016400ff04a7ac */ /* 0x000ee40008000800 */
[----:B---3--:R-:W-:Y:S04]  /*4430*/  @!UP2 USHF.R.U32.HI UR6, URZ, UR4, UR6 ;  /* 0x00000004ff06a299 */ /* 0x008fe80008011606 */
[----:B------:R-:W-:Y:S04]  /*4440*/  @!UP2 USEL UR6, UR13, UR6, !UP0 ;  /* 0x000000060d06a287 */ /* 0x000fe8000c000000 */
[----:B------:R-:W-:Y:S02]  /*4450*/  @!UP2 UIADD3 UR4, UPT, UPT, -UR8, UR6, URZ ;  /* 0x000000060804a290 */ /* 0x000fe4000fffe1ff */
[----:B------:R-:W-:Y:S02]  /*4460*/  @!UP2 UIADD3 UR6, UPT, UPT, UR8, -UR6, URZ ;  /* 0x800000060806a290 */ /* 0x000fe4000fffe0ff */
[----:B------:R-:W-:Y:S02]  /*4470*/  @!UP2 UIMAD UR14, UR4, UR5, UR14 ;  /* 0x00000005040ea2a4 */ /* 0x000fe4000f8e020e */
[----:B------:R-:W-:Y:S01]  /*4480*/  @!UP2 UIMAD UR13, UR6, UR10, UR13 ;  /* 0x0000000a060da2a4 */ /* 0x000fe2000f8e020d */
[----:B------:R-:W-:Y:S11]  /*4490*/  BRA.U UP3, `(.L_x_74) ;  /* 0x0000000103107547 */ /* 0x000ff6000b800000 */
[----:B--2---:R-:W-:Y:S04]  /*44a0*/  MOV R0, UR48 ;  /* 0x0000003000007c02 */ /* 0x004fe80008000f00 */
[----:B------:R-:W-:Y:S04]  /*44b0*/  SHF.L.U32 R11, R0, 0x1f, RZ ;  /* 0x0000001f000b7819 */ /* 0x000fe800000006ff */
[----:B------:R-:W2:Y:S02]  /*44c0*/  SYNCS.PHASECHK.TRANS64.TRYWAIT P2, [UR21+0x78], R11 ;  /* 0x0000780bff0075a7 */ /* 0x000ea40008041115 */
[----:B--2---:R-:W-:Y:S05]  /*44d0*/  @!P2 BRA `(.L_x_75) ;  /* 0x0000007400d8a947 */ /* 0x004fea0003800000 */
.L_x_74:
[----:B------:R-:W-:Y:S05]  /*44e0*/  @!P1 BRA `(.L_x_76) ;  /* 0x0000000000309947 */ /* 0x000fea0003800000 */
[----:B------:R-:W-:Y:S01]  /*44f0*/  ISETP.NE.U32.AND P1, PT, R2, RZ, PT ;  /* 0x000000ff0200720c */ /* 0x000fe20003f25070 */
[----:B------:R-:W3:Y:S01]  /*4500*/  LDCU.64 UR4, c[0x0][0x358] ;  /* 0x00006b00ff0477ac */ /* 0x000ee20008000a00 */
[----:B------:R-:W-:Y:S02]  /*4510*/  IMAD.MOV.U32 R158, RZ, RZ, 0x1 ;  /* 0x00000001ff9e7424 */ /* 0x000fe400078e00ff */
[----:B------:R-:W-:Y:S11]  /*4520*/  ISETP.NE.AND.EX P1, PT, R3, RZ, PT, P1 ;  /* 0x000000ff0300720c */ /* 0x000ff60003f25310 */
[----:B------:R-:W-:Y:S02]  /*4530*/  @!UPT UIADD3 URZ, UPT, UPT, URZ, URZ, URZ ;  /* 0x000000fffffff290 */ /* 0x000fe4000fffe0ff */
[----:B--2---:R-:W2:Y:S01]  /*4540*/  @P1 LDC.64 R10, c[0x0][0x888] ;  /* 0x00022200ff0a1b82 */ /* 0x004ea20000000a00 */
[----:B------:R-:W-:Y:S04]  /*4550*/  @P1 IMAD R0, R4, UR36, RZ ;  /* 0x0000002404001c24 */ /* 0x000fe8000f8e02ff */
[----:B--2---:R-:W-:Y:S04]  /*4560*/  @P1 IMAD.WIDE R10, R0, 0x4, R10 ;  /* 0x00000004000a1825 */ /* 0x004fe800078e020a */
[----:B------:R-:W-:Y:S01]  /*4570*/  HFMA2 R0, -RZ, RZ, 0, 5.9604644775390625e-08 ;  /* 0x00000001ff007431 */ /* 0x000fe200000001ff */
[----:B---3-5:R3:W5:Y:S04]  /*4580*/  @P1 LDG.E R73, desc[UR4][R10.64] ;  /* 0x000000040a491981 */ /* 0x028768000c1e1900 */
[----:B------:R-:W-:Y:S01]  /*4590*/  @!P1 PRMT R158, R0, 0x7610, R158 ;  /* 0x00007610009e9816 */ /* 0x000fe2000000009e */
[----:B---3--:R-:W4:Y:S06]  /*45a0*/  @!P1 LDC R73, c[0x0][0x880] ;  /* 0x00022000ff499b82 */ /* 0x008f2c0000000800 */
.L_x_76:
[----:B----45:R-:W-:Y:S01]  /*45b0*/  @!P0 FSETP.EQ.AND P1, PT, R73, RZ, PT ;  /* 0x000000ff4900820b */ /* 0x030fe20003f22000 */
[----:B------:R-:W-:Y:S01]  /*45c0*/  @!UPT UIADD3 URZ, UPT, UPT, URZ, URZ, URZ ;  /* 0x000000fffffff290 */ /* 0x000fe2000fffe0ff */
[----:B------:R-:W-:Y:S11]  /*45d0*/  @!P0 BRA `(.L_x_77) ;  /* 0x0000000000188947 */ /* 0x000ff60003800000 */
[----:B------:R-:W-:Y:S02]  /*45e0*/  LOP3.LUT P0, RZ, R158, 0xff, RZ, 0xc0, !PT ;  /* 0x000000ff9eff7812 */ /* 0x000fe4000780c0ff */
[----:B------:R-:W-:Y:S04]  /*45f0*/  ISETP.NE.U32.AND P1, PT, R2, RZ, PT ;  /* 0x000000ff0200720c */ /* 0x000fe80003f25070 */
[----:B------:R-:W-:Y:S04]  /*4600*/  ISETP.NE.AND.EX P1, PT, R3, RZ, PT, P1 ;  /* 0x000000ff0300720c */ /* 0x000fe80003f25310 */
[----:B------:R-:W-:Y:S03]  /*4610*/  PLOP3.LUT P1, PT, P1, PT, PT, 0x8, 0x80 ;  /* 0x000000000080781c */ /* 0x000fe60000f2e170 */
[----:B------:R-:W-:Y:S11]  /*4620*/  @P0 FSETP.EQ.AND P1, PT, R73, RZ, PT ;  /* 0x000000ff4900020b */ /* 0x000ff60003f22000 */
[----:B------:R-:W-:Y:S02]  /*4630*/  @!UPT UIADD3 URZ, UPT, UPT, URZ, URZ, URZ ;  /* 0x000000fffffff290 */ /* 0x000fe4000fffe0ff */
.L_x_77:
[----:B------:R-:W3:Y:S01]  /*4640*/  SYNCS.PHASECHK.TRANS64.TRYWAIT P2, [UR21+0x50], R9 ;  /* 0x00005009ff0075a7 */ /* 0x000ee20008041115 */
[----:B------:R-:W-:Y:S04]  /*4650*/  ELECT P0, URZ, PT ;  /* 0x0000000000ff782f */ /* 0x000fe80003800000 */
[----:B------:R-:W-:Y:S11]  /*4660*/  PLOP3.LUT P1, PT, P1, P0, PT, 0xf2, 0x2f ;  /* 0x00000000002f781c */ /* 0x000ff60000f21e72 */
[----:B------:R-:W-:Y:S02]  /*4670*/  @!UPT UIADD3 URZ, UPT, UPT, URZ, URZ, URZ ;  /* 0x000000fffffff290 */ /* 0x000fe4000fffe0ff */
[----:B------:R-:W-:Y:S05]  /*4680*/  @!P1 IADD3 R8, P0, PT, R16, 0x580, RZ ;  /* 0x0000058010089810 */ /* 0x000fea0007f1e0ff */
[----:B------:R-:W-:Y:S01]  /*4690*/  @!P1 IMAD.X R6, RZ, RZ, R17, P0 ;  /* 0x000000ffff069224 */ /* 0x000fe200000e0611 */
[----:B---3--:R-:W-:Y:S07]  /*46a0*/  @!P2 BRA `(.L_x_78) ;  /* 0x00000074007ca947 */ /* 0x008fee0003800000 */
.L_x_156:
[----:B------:R-:W-:Y:S01]  /*46b0*/  @!P1 R2UR UR5, R8 ;  /* 0x00000000080592ca */ /* 0x000fe200000e0000 */
[----:B------:R-:W-:Y:S01]  /*46c0*/  VOTEU.ALL UP0, P1 ;  /* 0x0000000000ff7886 */ /* 0x000fe20000800000 */
[----:B------:R-:W-:Y:S01]  /*46d0*/  @!P1 R2UR UR4, R6 ;  /* 0x00000000060492ca */ /* 0x000fe200000e0000 */
[----:B--2---:R-:W-:Y:S01]  /*46e0*/  @!P1 IMAD.MOV.U32 R0, RZ, RZ, 0x2000 ;  /* 0x00002000ff009424 */ /* 0x004fe200078e00ff */
[----:B------:R-:W-:Y:S01]  /*46f0*/  UMOV UR6, 0x0 ;  /* 0x0000000000067882 */ /* 0x000fe20000000000 */
[----:B------:R-:W-:Y:S01]  /*4700*/  UMOV UR7, 0x10000000 ;  /* 0x1000000000077882 */ /* 0x000fe20000000000 */
[----:B------:R-:W-:Y:S01]  /*4710*/  @!UP0 UIADD3 UR32, UPT, UPT, UR21, 0x200, URZ ;  /* 0x0000020015208890 */ /* 0x000fe2000fffe0ff */
[----:B------:R-:W-:Y:S01]  /*4720*/  @!P1 IADD3 R8, P0, PT, R16, 0x580, RZ ;  /* 0x0000058010089810 */ /* 0x000fe20007f1e0ff */
[----:B------:R-:W-:Y:S04]  /*4730*/  VOTEU.ALL UP0, P1 ;  /* 0x0000000000ff7886 */ /* 0x000fe80000800000 */
[----:B------:R-:W-:Y:S02]  /*4740*/  @!P1 IMAD.X R6, RZ, RZ, R17, P0 ;  /* 0x000000ffff069224 */ /* 0x000fe400000e0611 */
[----:B------:R-:W-:Y:S02]  /*4750*/  IMAD.U32 R10, RZ, RZ, UR5 ;  /* 0x00000005ff0a7e24 */ /* 0x000fe4000f8e00ff */
[----:B------:R-:W-:Y:S03]  /*4760*/  IMAD.U32 R11, RZ, RZ, UR4 ;  /* 0x00000004ff0b7e24 */ /* 0x000fe6000f8e00ff */
[----:B------:R-:W-:Y:S02]  /*4770*/  @!P1 R2UR UR4, R10 ;  /* 0x000000000a0492ca */ /* 0x000fe400000e0000 */
[----:B------:R-:W-:Y:S11]  /*4780*/  @!P1 R2UR UR5, R11 ;  /* 0x000000000b0592ca */ /* 0x000ff600000e0000 */
[----:B------:R-:W-:Y:S02]  /*4790*/  @!UPT UIADD3 URZ, UPT, UPT, URZ, URZ, URZ ;  /* 0x000000fffffff290 */ /* 0x000fe4000fffe0ff */
[----:B------:R2:W-:Y:S01]  /*47a0*/  @!UP0 UTMALDG.3D [UR32], [UR4], desc[UR6] ;  /* 0x00000620040085b4 */ /* 0x0005e20008011000 */
[----:B------:R2:W-:Y:S01]  /*47b0*/  @!P1 SYNCS.ARRIVE.TRANS64.RED.A0TR RZ, [UR21+0x30], R0 ;  /* 0x00003000ffff99a7 */ /* 0x0005e20008300415 */
[----:B------:R-:W-:Y:S01]  /*47c0*/  SYNCS.ARRIVE.TRANS64.RED.A1T0 RZ, [UR40], RZ ;  /* 0x000000ffffff79a7 */ /* 0x000fe20008100428 */
[----:B------:R-:W3:Y:S02]  /*47d0*/  SYNCS.PHASECHK.TRANS64.TRYWAIT P2, [UR21+0x58], R9 ;  /* 0x00005809ff0075a7 */ /* 0x000ee40008041115 */
[----:B--23--:R-:W-:Y:S05]  /*47e0*/  @!P2 BRA `(.L_x_79) ;  /* 0x000000740044a947 */ /* 0x00cfea0003800000 */
.L_x_158:
        /* <DEDUP_REMOVED lines=8> */
[----:B------:R-:W-:Y:S01]  /*4870*/  @!UP0 UIADD3 UR24, UPT, UPT, UR21, 0x2200, URZ ;  /* 0x0000220015188890 */ /* 0x000fe2000fffe0ff */
[----:B------:R-:W-:Y:S01]  /*4880*/  VOTEU.ALL UP0, P1 ;  /* 0x0000000000ff7886 */ /* 0x000fe20000800000 */
[----:B------:R-:W-:Y:S01]  /*4890*/  UMOV UR27, UR35 ;  /* 0x00000023001b7c82 */ /* 0x000fe20008000000 */
[----:B------:R-:W-:Y:S02]  /*48a0*/  UMOV UR28, UR36 ;  /* 0x00000024001c7c82 */ /* 0x000fe40008000000 */
[----:B------:R-:W-:Y:S02]  /*48b0*/  IMAD.U32 R10, RZ, RZ, UR5 ;  /* 0x00000005ff0a7e24 */ /* 0x000fe4000f8e00ff */
[----:B------:R-:W-:Y:S02]  /*48c0*/  IMAD.U32 R11, RZ, RZ, UR4 ;  /* 0x00000004ff0b7e24 */ /* 0x000fe4000f8e00ff */
[----:B------:R-:W-:Y:S01]  /*48d0*/  @!P1 IMAD.X R6, RZ, RZ, R17, P0 ;  /* 0x000000ffff069224 */ /* 0x000fe200000e0611 */
        /* <DEDUP_REMOVED lines=8> */
.L_x_160:
[----:B------:R-:W-:Y:S01]  /*4960*/  @!P1 R2UR UR5, R8 ;  /* 0x00000000080592ca */ /* 0x000fe200000e0000 */
[----:B------:R-:W-:Y:S01]  /*4970*/  VOTEU.ALL UP0, P1 ;  /* 0x0000000000ff7886 */ /* 0x000fe20000800000 */
[----:B------:R-:W-:Y:S01]  /*4980*/  @!P1 R2UR UR4, R6 ;  /* 0x00000000060492ca */ /* 0x000fe200000e0000 */
[----:B--2---:R-:W-:Y:S01]  /*4990*/  @!P1 IMAD.MOV.U32 R0, RZ, RZ, 0x2000 ;  /* 0x00002000ff009424 */ /* 0x004fe200078e00ff */
[----:B------:R-:W-:Y:S01]  /*49a0*/  UMOV UR6, 0x0 ;  /* 0x0000000000067882 */ /* 0x000fe20000000000 */
[----:B------:R-:W-:Y:S01]  /*49b0*/  UMOV UR7, 0x10000000 ;  /* 0x1000000000077882 */ /* 0x000fe20000000000 */
[----:B------:R-:W-:Y:S01]  /*49c0*/  @!UP0 UIADD3 UR18, UPT, UPT, UR34, 0x80, URZ ;  /* 0x0000008022128890 */ /* 0x000fe2000fffe0ff */
[----:B------:R-:W-:Y:S01]  /*49d0*/  VIADD R14, R14, 0x1 ;  /* 0x000000010e0e7836 */ /* 0x000fe20000000000 */
[----:B------:R-:W-:Y:S01]  /*49e0*/  @!UP0 UIADD3 UR16, UPT, UPT, UR21, 0x4200, URZ ;  /* 0x0000420015108890 */ /* 0x000fe2000fffe0ff */
[----:B------:R-:W-:Y:S01]  /*49f0*/  VOTEU.ALL UP0, P1 ;  /* 0x0000000000ff7886 */ /* 0x000fe20000800000 */
[----:B------:R-:W-:Y:S01]  /*4a00*/  UMOV UR19, UR35 ;  /* 0x0000002300137c82 */ /* 0x000fe20008000000 */
[----:B------:R-:W-:Y:S02]  /*4a10*/  UMOV UR20, UR36 ;  /* 0x0000002400147c82 */ /* 0x000fe40008000000 */
        /* <DEDUP_REMOVED lines=10> */
.L_x_162:
[----:B------:R-:W-:Y:S01]  /*4ac0*/  @!P1 IADD3 R6, P0, PT, R16, 0x580, RZ ;  /* 0x0000058010069810 */ /* 0x000fe20007f1e0ff */
[----:B------:R-:W-:Y:S01]  /*4ad0*/  VOTEU.ALL UP0, P1 ;  /* 0x0000000000ff7886 */ /* 0x000fe20000800000 */
[----:B------:R-:W-:Y:S01]  /*4ae0*/  UMOV UR6, 0x0 ;  /* 0x0000000000067882 */ /* 0x000fe20000000000 */
[----:B------:R-:W-:Y:S01]  /*4af0*/  UMOV UR7, 0x10000000 ;  /* 0x1000000000077882 */ /* 0x000fe20000000000 */
[----:B------:R-:W-:Y:S01]  /*4b00*/  @!P1 R2UR UR5, R6 ;  /* 0x00000000060592ca */ /* 0x000fe200000e0000 */
[----:B--2---:R-:W-:Y:S01]  /*4b10*/  @!P1 IMAD.X R0, RZ, RZ, R17, P0 ;  /* 0x000000ffff009224 */ /* 0x004fe200000e0611 */
[----:B------:R-:W-:Y:S01]  /*4b20*/  @!UP0 UIADD3 UR10, UPT, UPT, UR34, 0xc0, URZ ;  /* 0x000000c0220a8890 */ /* 0x000fe2000fffe0ff */
[----:B------:R-:W-:Y:S01]  /*4b30*/  R2UR UR16, R160 ;  /* 0x00000000a01072ca */ /* 0x000fe200000e0000 */
[----:B------:R-:W-:Y:S01]  /*4b40*/  @!UP0 UIADD3 UR8, UPT, UPT, UR21, 0x6200, URZ ;  /* 0x0000620015088890 */ /* 0x000fe2000fffe0ff */
[----:B------:R-:W-:Y:S01]  /*4b50*/  ISETP.NE.AND P0, PT, R14, 0x2, PT ;  /* 0x000000020e00780c */ /* 0x000fe20003f05270 */
[----:B------:R-:W-:Y:S01]  /*4b60*/  @!UP0 UIADD3 UR9, UPT, UPT, UR21, 0x48, URZ ;  /* 0x0000004815098890 */ /* 0x000fe2000fffe0ff */
[----:B------:R-:W-:Y:S01]  /*4b70*/  @!P1 R2UR UR4, R0 ;  /* 0x00000000000492ca */ /* 0x000fe200000e0000 */
[----:B------:R-:W-:Y:S01]  /*4b80*/  VOTEU.ALL UP0, P1 ;  /* 0x0000000000ff7886 */ /* 0x000fe20000800000 */
[----:B------:R-:W-:Y:S01]  /*4b90*/  UMOV UR11, UR35 ;  /* 0x00000023000b7c82 */ /* 0x000fe20008000000 */
[----:B------:R-:W-:Y:S01]  /*4ba0*/  UMOV UR12, UR36 ;  /* 0x00000024000c7c82 */ /* 0x000fe20008000000 */
[----:B------:R-:W-:Y:S01]  /*4bb0*/  SEL R0, RZ, 0x1, P0 ;  /* 0x00000001ff007807 */ /* 0x000fe20000000000 */
[----:B------:R-:W-:Y:S01]  /*4bc0*/  UIADD3 UR20, UPT, UPT, UR13, UR59, URZ ;  /* 0x0000003b0d147290 */ /* 0x000fe2000fffe0ff */
[----:B------:R-:W-:Y:S01]  /*4bd0*/  IMAD.U32 R8, RZ, RZ, UR5 ;  /* 0x00000005ff087e24 */ /* 0x000fe2000f8e00ff */
[----:B------:R-:W-:Y:S01]  /*4be0*/  LOP3.LUT R15, R15, 0x1, RZ, 0x3c, !PT ;  /* 0x000000010f0f7812 */ /* 0x000fe200078e3cff */
[----:B------:R-:W-:Y:S01]  /*4bf0*/  UPLOP3.LUT UP3, UPT, UPT, UPT, UPT, 0x80, 0x8 ;  /* 0x000000000008789c */ /* 0x000fe20003f6f070 */
[----:B------:R-:W-:Y:S01]  /*4c00*/  LOP3.LUT R13, R13, R0, RZ, 0x3c, !PT ;  /* 0x000000000d0d7212 */ /* 0x000fe200078e3cff */
[----:B------:R-:W-:Y:S01]  /*4c10*/  UIADD3 UR16, UPT, UPT, UR14, UR16, URZ ;  /* 0x000000100e107290 */ /* 0x000fe2000fffe0ff */
[----:B------:R-:W-:Y:S01]  /*4c20*/  SEL R14, R14, RZ, P0 ;  /* 0x000000ff0e0e7207 */ /* 0x000fe20000000000 */
[----:B------:R-:W-:Y:S01]  /*4c30*/  UMOV UR36, UR29 ;  /* 0x0000001d00247c82 */ /* 0x000fe20008000000 */
[----:B------:R-:W-:Y:S01]  /*4c40*/  IMAD.U32 R9, RZ, RZ, UR4 ;  /* 0x00000004ff097e24 */ /* 0x000fe2000f8e00ff */
[----:B------:R-:W-:Y:S04]  /*4c50*/  @!P1 R2UR UR4, R8 ;  /* 0x00000000080492ca */ /* 0x000fe800000e0000 */
[----:B------:R-:W-:Y:S11]  /*4c60*/  @!P1 R2UR UR5, R9 ;  /* 0x00000000090592ca */ /* 0x000ff600000e0000 */
[----:B------:R-:W-:Y:S02]  /*4c70*/  @!UPT UIADD3 URZ, UPT, UPT, URZ, URZ, URZ ;  /* 0x000000fffffff290 */ /* 0x000fe4000fffe0ff */
[----:B------:R2:W-:Y:S01]  /*4c80*/  @!UP0 UTMALDG.3D [UR8], [UR4], desc[UR6] ;  /* 0x00000608040085b4 */ /* 0x0005e20008011000 */
[----:B------:R2:W-:Y:S01]  /*4c90*/  @!P1 SYNCS.ARRIVE.TRANS64.RED.A0TR RZ, [UR21+0x48], R7 ;  /* 0x00004807ffff99a7 */ /* 0x0005e20008300415 */
[----:B------:R-:W-:Y:S01]  /*4ca0*/  SYNCS.ARRIVE.TRANS64.RED.A1T0 RZ, [UR37], RZ ;  /* 0x000000ffffff79a7 */ /* 0x000fe20008100425 */
[----:B------:R-:W-:Y:S05]  /*4cb0*/  BRA.U UP1, `(.L_x_82) ;  /* 0xfffffff101747547 */ /* 0x000fea000b83ffff */
[----:B------:R-:W-:-:S04]  /*4cc0*/  SHF.L.U32 R3, R15, 0x1f, RZ ;  /* 0x0000001f0f037819 */ /* 0x000fc800000006ff */
[----:B------:R-:W3:Y:S02]  /*4cd0*/  SYNCS.PHASECHK.TRANS64.TRYWAIT P0, [UR21+0x50], R3 ;  /* 0x00005003ff0075a7 */ /* 0x000ee40008001115 */
[----:B---3--:R-:W-:Y:S05]  /*4ce0*/  @!P0 BRA `(.L_x_83) ;  /* 0x00000070004c8947 */ /* 0x008fea0003800000 */
.L_x_164:
[----:B------:R-:W4:Y:S02]  /*4cf0*/  SYNCS.PHASECHK.TRANS64.TRYWAIT P0, [UR21+0x58], R3 ;  /* 0x00005803ff0075a7 */ /* 0x000f240008001115 */
[----:B----4-:R-:W-:Y:S05]  /*4d00*/  @!P0 BRA `(.L_x_84) ;  /* 0x00000070005c8947 */ /* 0x010fea0003800000 */
.L_x_166:
[----:B------:R-:W4:Y:S02]  /*4d10*/  SYNCS.PHASECHK.TRANS64.TRYWAIT P0, [UR21+0x60], R3 ;  /* 0x00006003ff0075a7 */ /* 0x000f240008001115 */
[----:B----4-:R-:W-:Y:S05]  /*4d20*/  @!P0 BRA `(.L_x_85) ;  /* 0x00000070006c8947 */ /* 0x010fea0003800000 */
.L_x_168:
[----:B---3--:R-:W-:-:S07]  /*4d30*/  MOV R0, UR21 ;  /* 0x0000001500007c02 */ /* 0x008fce0008000f00 */
.L_x_86:
[----:B---3--:R-:W-:-:S04]  /*4d40*/  SHF.L.U32 R3, R15, 0x1f, RZ ;  /* 0x0000001f0f037819 */ /* 0x008fc800000006ff */
[----:B------:R3:W4:Y:S03]  /*4d50*/  SYNCS.PHASECHK.TRANS64.TRYWAIT P0, [R0+URZ+0x68], R3 ;  /* 0x00006803000075a7 */ /* 0x00072600080011ff */
[----:B----4-:R-:W-:Y:S05]  /*4d60*/  @!P0 NANOSLEEP.SYNCS 0x989680 ;  /* 0x009896800000895d */ /* 0x010fea0003900000 */
[----:B------:R-:W4:Y:S02]  /*4d70*/  @!P0 SYNCS.PHASECHK.TRANS64 P0, [R0+URZ+0x68], R3 ;  /* 0x00006803000085a7 */ /* 0x000f2400080010ff */
[----:B-12-4-:R-:W-:Y:S05]  /*4d80*/  @P0 EXIT ;  /* 0x000000000000094d */ /* 0x016fea0003800000 */
[----:B------:R-:W-:Y:S05]  /*4d90*/  BRA `(.L_x_86) ;  /* 0xfffffffc00e87947 */ /* 0x000fea000383ffff */
.L_x_71:
[----:B------:R-:W-:-:S06]  /*4da0*/  UISETP.GE.AND UP0, UPT, UR17, 0x4, UPT ;  /* 0x000000041100788c */ /* 0x000fcc000bf06270 */
[----:B------:R-:W-:-:S13]  /*4db0*/  PLOP3.LUT P0, PT, PT, PT, UP0, 0x80, 0x8 ;  /* 0x000000000008781c */ /* 0x000fda0003f0f008 */
[----:B------:R-:W-:Y:S05]  /*4dc0*/  @!P0 EXIT ;  /* 0x000000000000894d */ /* 0x000fea0003800000 */
[----:B------:R-:W1:Y:S08]  /*4dd0*/  S2UR UR4, SR_CgaCtaId ;  /* 0x00000000000479c3 */ /* 0x000e700000008800 */
[----:B------:R-:W-:Y:S01]  /*4de0*/  BAR.SYNC.DEFER_BLOCKING 0x6, 0xa0 ;  /* 0x0182800000007b1d */ /* 0x000fe20000010000 */
[C---:B------:R-:W-:Y:S01]  /*4df0*/  IMAD.SHL.U32 R4, R170.reuse, 0x40, RZ ;  /* 0x00000040aa047824 */ /* 0x040fe200078e00ff */
[C---:B------:R-:W-:Y:S01]  /*4e00*/  LOP3.LUT R174, R170.reuse, 0x60, RZ, 0xc0, !PT ;  /* 0x00000060aaae7812 */ /* 0x040fe200078ec0ff */
[C---:B------:R-:W-:Y:S01]  /*4e10*/  IMAD.SHL.U32 R137, R170.reuse, 0x8, RZ ;  /* 0x00000008aa897824 */ /* 0x040fe200078e00ff */
[C---:B------:R-:W-:Y:S01]  /*4e20*/  LOP3.LUT R172, R170.reuse, 0x2, RZ, 0xc0, !PT ;  /* 0x00000002aaac7812 */ /* 0x040fe200078ec0ff */
[----:B------:R-:W-:Y:S01]  /*4e30*/  IMAD.U32 R69, R170, 0x10000, RZ ;  /* 0x00010000aa457824 */ /* 0x000fe200078e00ff */
[----:B------:R-:W-:-:S02]  /*4e40*/  UMOV UR44, 0x400 ;  /* 0x00000400002c7882 */ /* 0x000fc40000000000 */
[----:B------:R-:W2:Y:S01]  /*4e50*/  LDC.64 R156, c[0x0][0x8b0] ;  /* 0x00022c00ff9c7b82 */ /* 0x000ea20000000a00 */
[----:B------:R-:W-:Y:S01]  /*4e60*/  LOP3.LUT R6, R4, 0x180, RZ, 0xc0, !PT ;  /* 0x0000018004067812 */ /* 0x000fe200078ec0ff */
[----:B------:R-:W-:Y:S01]  /*4e70*/  HFMA2 R162, -RZ, RZ, 0, 0 ;  /* 0x00000000ffa27431 */ /* 0x000fe200000001ff */
[----:B------:R-:W-:Y:S01]  /*4e80*/  LOP3.LUT R170, R170, 0x4, RZ, 0xc0, !PT ;  /* 0x00000004aaaa7812 */ /* 0x000fe200078ec0ff */
[----:B------:R-:W-:Y:S01]  /*4e90*/  IMAD.MOV.U32 R68, RZ, RZ, RZ ;  /* 0x000000ffff447224 */ /* 0x000fe200078e00ff */
[----:B------:R-:W-:Y:S01]  /*4ea0*/  LOP3.LUT R137, R6, 0x30, R137, 0xf8, !PT ;  /* 0x0000003006897812 */ /* 0x000fe200078ef889 */
[----:B------:R-:W-:Y:S01]  /*4eb0*/  IMAD.MOV.U32 R168, RZ, RZ, RZ ;  /* 0x000000ffffa87224 */ /* 0x000fe200078e00ff */
[----:B------:R-:W-:Y:S01]  /*4ec0*/  LOP3.LUT R69, R69, 0x600000, RZ, 0xc0, !PT ;  /* 0x0060000045457812 */ /* 0x000fe200078ec0ff */
[----:B------:R-:W3:Y:S01]  /*4ed0*/  LDC.64 R138, c[0x0][0x8a8] ;  /* 0x00022a00ff8a7b82 */ /* 0x000ee20000000a00 */
[----:B------:R-:W-:Y:S02]  /*4ee0*/  LOP3.LUT R137, R137, 0x1e40, R4, 0xf8, !PT ;  /* 0x00001e4089897812 */ /* 0x000fe400078ef804 */
[----:B------:R-:W-:Y:S01]  /*4ef0*/  CS2R R166, SRZ ;  /* 0x0000000000a67805 */ /* 0x000fe2000001ff00 */
[----:B------:R-:W-:Y:S01]  /*4f00*/  IMAD.MOV.U32 R165, RZ, RZ, RZ ;  /* 0x000000ffffa57224 */ /* 0x000fe200078e00ff */
[----:B------:R-:W-:Y:S01]  /*4f10*/  IADD3 R169, PT, PT, -R170, 0x2, RZ ;  /* 0x00000002aaa97810 */ /* 0x000fe20007ffe1ff */
[----:B------:R-:W-:Y:S01]  /*4f20*/  IMAD.MOV R163, RZ, RZ, -R170 ;  /* 0x000000ffffa37224 */ /* 0x000fe200078e0aaa */
[----:B------:R-:W-:Y:S01]  /*4f30*/  IADD3 R164, PT, PT, -R172, RZ, RZ ;  /* 0x000000ffaca47210 */ /* 0x000fe20007ffe1ff */
[----:B------:R-:W4:Y:S01]  /*4f40*/  LDCU UR57, c[0x0][0x370] ;  /* 0x00006e00ff3977ac */ /* 0x000f220008000800 */
[----:B-1----:R-:W-:Y:S01]  /*4f50*/  ULEA UR44, UR4, UR44, 0x18 ;  /* 0x0000002c042c7291 */ /* 0x002fe2000f8ec0ff */
[----:B------:R-:W1:Y:S03]  /*4f60*/  LDCU.64 UR62, c[0x0][0x348] ;  /* 0x00006900ff3e77ac */ /* 0x000e660008000a00 */
[----:B------:R-:W-:-:S02]  /*4f70*/  UIADD3 UR4, UPT, UPT, UR44, 0x8200, URZ ;  /* 0x000082002c047890 */ /* 0x000fc4000fffe0ff */
[----:B------:R-:W-:Y:S01]  /*4f80*/  VIADD R171, R137, UR44 ;  /* 0x0000002c89ab7c36 */ /* 0x000fe20008000000 */
[----:B------:R-:W-:Y:S02]  /*4f90*/  UIADD3 UR5, UPT, UPT, UR44, 0x200, URZ ;  /* 0x000002002c057890 */ /* 0x000fe4000fffe0ff */
[----:B------:R-:W4:Y:S01]  /*4fa0*/  LDS R0, [UR44+0x110] ;  /* 0x0001102cff007984 */ /* 0x000f220008000800 */
[----:B------:R-:W1:Y:S01]  /*4fb0*/  LDCU UR43, c[0x0][0xb0c] ;  /* 0x00016180ff2b77ac */ /* 0x000e620008000800 */
[----:B------:R-:W-:Y:S01]  /*4fc0*/  VIADD R171, R171, 0x200 ;  /* 0x00000200abab7836 */ /* 0x000fe20000000000 */
[----:B------:R-:W-:Y:S01]  /*4fd0*/  MOV R173, UR4 ;  /* 0x0000000400ad7c02 */ /* 0x000fe20008000f00 */
[----:B------:R-:W-:Y:S01]  /*4fe0*/  IMAD.U32 R175, RZ, RZ, UR5 ;  /* 0x00000005ffaf7e24 */ /* 0x000fe2000f8e00ff */
[----:B------:R-:W1:Y:S01]  /*4ff0*/  LDCU UR39, c[0x0][0xb30] ;  /* 0x00016600ff2777ac */ /* 0x000e620008000800 */
[----:B------:R-:W1:Y:S01]  /*5000*/  LDCU.64 UR46, c[0x0][0x888] ;  /* 0x00011100ff2e77ac */ /* 0x000e620008000a00 */
[----:B------:R-:W1:Y:S01]  /*5010*/  LDCU.64 UR40, c[0x0][0xb28] ;  /* 0x00016500ff2877ac */ /* 0x000e620008000a00 */
[----:B------:R-:W1:Y:S01]  /*5020*/  LDCU.64 UR60, c[0x0][0x890] ;  /* 0x00011200ff3c77ac */ /* 0x000e620008000a00 */
[----:B------:R-:W1:Y:S01]  /*5030*/  LDCU.128 UR52, c[0x0][0xb10] ;  /* 0x00016200ff3477ac */ /* 0x000e620008000c00 */
[----:B------:R-:W1:Y:S02]  /*5040*/  LDCU UR56, c[0x0][0x374] ;  /* 0x00006e80ff3877ac */ /* 0x000e640008000800 */
[----:B-1234-:R-:W-:-:S07]  /*5050*/  IADD3 R69, PT, PT, R0, R69, RZ ;  /* 0x0000004500457210 */ /* 0x01efce0007ffe0ff */
.L_x_131:
[C---:B------:R-:W-:Y:S02]  /*5060*/  LEA R3, R162.reuse, UR44, 0x3 ;  /* 0x0000002ca2037c11 */ /* 0x040fe4000f8e18ff */
[----:B------:R-:W-:Y:S02]  /*5070*/  SHF.L.U32 R0, R167, 0x1f, RZ ;  /* 0x0000001fa7007819 */ /* 0x000fe400000006ff */
[----:B-1----:R-:W-:Y:S02]  /*5080*/  LEA R5, R162, UR44, 0x4 ;  /* 0x0000002ca2057c11 */ /* 0x002fe4000f8e20ff */
[----:B------:R-:W1:Y:S02]  /*5090*/  SYNCS.PHASECHK.TRANS64.TRYWAIT P0, [R3+URZ+0x80], R0 ;  /* 0x00008000030075a7 */ /* 0x000e6400080011ff */
[----:B-1----:R-:W-:Y:S05]  /*50a0*/  @!P0 BRA `(.L_x_87) ;  /* 0x0000006c00a48947 */ /* 0x002fea0003800000 */
.L_x_169:
        /* <DEDUP_REMOVED lines=11> */
[----:B------:R-:W-:Y:S01]  /*5160*/  PLOP3.LUT P0, PT, PT, PT, UP1, 0x80, 0x8 ;  /* 0x000000000008781c */ /* 0x000fe20003f0f018 */
[----:B------:R-:W-:Y:S11]  /*5170*/  UP2UR UR45, UPR, URZ, 0x2 ;  /* 0x00000002ff2d7883 */ /* 0x000ff60008000000 */
[----:B------:R-:W-:Y:S01]  /*5180*/  @!UPT UIADD3 URZ, UPT, UPT, URZ, URZ, URZ ;  /* 0x000000fffffff290 */ /* 0x000fe2000fffe0ff */
[----:B-1----:R-:W-:Y:S02]  /*5190*/  @P0 SHF.R.U32.HI R0, RZ, 0x10, R5 ;  /* 0x00000010ff000819 */ /* 0x002fe40000011605 */
        /* <DEDUP_REMOVED lines=12> */
[----:B------:R-:W2:Y:S01]  /*5260*/  LDCU UR12, c[0x0][0xb20] ;  /* 0x00016400ff0c77ac */ /* 0x000ea20008000800 */
[----:B------:R-:W-:Y:S02]  /*5270*/  UIMAD.WIDE.U32 UR4, UR56, UR55, URZ ;  /* 0x00000037380472a5 */ /* 0x000fe4000f8e00ff */
[----:B------:R-:W-:Y:S02]  /*5280*/  UIMAD.WIDE.U32 UR6, UR57, UR52, URZ ;  /* 0x00000034390672a5 */ /* 0x000fe4000f8e00ff */
[----:B------:R-:W-:Y:S02]  /*5290*/  UISETP.NE.AND UP0, UPT, UR54, 0x1, UPT ;  /* 0x000000013600788c */ /* 0x000fe4000bf05270 */
[----:B------:R-:W-:Y:S02]  /*52a0*/  UIMAD.WIDE.U32 UR8, UR37, UR55, URZ ;  /* 0x00000037250872a5 */ /* 0x000fe4000f8e00ff */
[----:B------:R-:W-:Y:S02]  /*52b0*/  UIMAD.WIDE.U32 UR10, UR38, UR52, URZ ;  /* 0x00000034260a72a5 */ /* 0x000fe4000f8e00ff */
[----:B------:R-:W-:Y:S02]  /*52c0*/  UISETP.NE.AND UP1, UPT, UR43, 0x1, UPT ;  /* 0x000000012b00788c */ /* 0x000fe4000bf25270 */
[----:B------:R-:W-:Y:S01]  /*52d0*/  UISETP.NE.AND UP2, UPT, UR42, 0x1, UPT ;  /* 0x000000012a00788c */ /* 0x000fe2000bf45270 */
[----:B------:R-:W-:Y:S02]  /*52e0*/  UMOV UR4, UR5 ;  /* 0x0000000500047c82 */ /* 0x000fe40008000000 */
[----:B--2---:R-:W-:Y:S03]  /*52f0*/  USHF.R.U32.HI UR5, URZ, UR12, UR4 ;  /* 0x0000000cff057299 */ /* 0x004fe60008011604 */
[----:B------:R-:W-:Y:S02]  /*5300*/  UMOV UR4, UR7 ;  /* 0x0000000700047c82 */ /* 0x000fe40008000000 */
[----:B------:R-:W-:Y:S02]  /*5310*/  USHF.R.U32.HI UR7, URZ, UR53, UR4 ;  /* 0x00000035ff077299 */ /* 0x000fe40008011604 */
[----:B------:R-:W-:Y:S02]  /*5320*/  USEL UR4, UR56, UR5, !UP0 ;  /* 0x0000000538047287 */ /* 0x000fe4000c000000 */
[----:B------:R-:W-:Y:S01]  /*5330*/  USEL UR7, UR57, UR7, !UP1 ;  /* 0x0000000739077287 */ /* 0x000fe2000c800000 */
[----:B------:R-:W-:Y:S01]  /*5340*/  UMOV UR5, UR9 ;  /* 0x0000000900057c82 */ /* 0x000fe20008000000 */
[----:B------:R-:W-:Y:S02]  /*5350*/  UIMAD.WIDE.U32 UR8, UR4, UR40, URZ ;  /* 0x00000028040872a5 */ /* 0x000fe4000f8e00ff */
[----:B------:R-:W-:Y:S03]  /*5360*/  USHF.R.U32.HI UR6, URZ, UR12, UR5 ;  /* 0x0000000cff067299 */ /* 0x000fe60008011605 */
[----:B------:R-:W-:Y:S01]  /*5370*/  UMOV UR5, UR11 ;  /* 0x0000000b00057c82 */ /* 0x000fe20008000000 */
[----:B------:R-:W-:Y:S02]  /*5380*/  UIMAD.WIDE.U32 UR10, UR7, UR40, URZ ;  /* 0x00000028070a72a5 */ /* 0x000fe4000f8e00ff */
[----:B------:R-:W-:Y:S02]  /*5390*/  USHF.R.U32.HI UR12, URZ, UR53, UR5 ;  /* 0x00000035ff0c7299 */ /* 0x000fe40008011605 */
[----:B------:R-:W-:Y:S01]  /*53a0*/  USEL UR6, UR37, UR6, !UP0 ;  /* 0x0000000625067287 */ /* 0x000fe2000c000000 */
[----:B------:R-:W-:Y:S02]  /*53b0*/  UMOV UR5, UR9 ;  /* 0x0000000900057c82 */ /* 0x000fe40008000000 */
[----:B------:R-:W-:Y:S01]  /*53c0*/  UMOV UR10, UR11 ;  /* 0x0000000b000a7c82 */ /* 0x000fe20008000000 */
[----:B------:R-:W-:Y:S02]  /*53d0*/  @UP2 USHF.R.U32.HI UR4, URZ, UR41, UR5 ;  /* 0x00000029ff042299 */ /* 0x000fe40008011605 */
[----:B------:R-:W-:Y:S02]  /*53e0*/  @UP2 USHF.R.U32.HI UR7, URZ, UR41, UR10 ;  /* 0x00000029ff072299 */ /* 0x000fe4000801160a */
[----:B------:R-:W-:Y:S02]  /*53f0*/  UIMAD UR4, UR42, UR4, URZ ;  /* 0x000000042a0472a4 */ /* 0x000fe4000f8e02ff */
        /* <DEDUP_REMOVED lines=8> */
[----:B------:R-:W-:Y:S02]  /*5480*/  USEL UR11, UR6, UR4, !UP2 ;  /* 0x00000004060b7287 */ /* 0x000fe4000d000000 */
[----:B------:R-:W-:Y:S02]  /*5490*/  UIADD3 UR8, UPT, UPT, -UR5, URZ, URZ ;  /* 0x000000ff05087290 */ /* 0x000fe4000fffe1ff */
[----:B------:R-:W-:Y:S01]  /*54a0*/  UIADD3 UR10, UPT, UPT, -UR11, URZ, URZ ;  /* 0x000000ff0b0a7290 */ /* 0x000fe2000fffe1ff */
[----:B------:R-:W-:Y:S01]  /*54b0*/  @!UP0 UMOV UR4, UR9 ;  /* 0x0000000900048c82 */ /* 0x000fe20008000000 */
[----:B------:R-:W-:Y:S02]  /*54c0*/  UIADD3 UR9, UPT, UPT, -UR6, URZ, URZ ;  /* 0x000000ff06097290 */ /* 0x000fe4000fffe1ff */
[----:B------:R-:W-:Y:S02]  /*54d0*/  @!UP0 USHF.R.U32.HI UR4, URZ, UR41, UR4 ;  /* 0x00000029ff048299 */ /* 0x000fe40008011604 */
[----:B------:R-:W-:Y:S02]  /*54e0*/  UIMAD UR10, UR42, UR10, UR6 ;  /* 0x0000000a2a0a72a4 */ /* 0x000fe4000f8e0206 */
[----:B------:R-:W-:Y:S04]  /*54f0*/  @!UP0 USEL UR4, UR5, UR4, !UP2 ;  /* 0x0000000405048287 */ /* 0x000fe8000d000000 */
[----:B------:R-:W-:Y:S02]  /*5500*/  @!UP0 UIMAD UR10, UR7, UR10, UR4 ;  /* 0x0000000a070a82a4 */ /* 0x000fe4000f8e0204 */
[----:B------:R-:W-:Y:S02]  /*5510*/  @!UP0 UIADD3 UR11, UPT, UPT, UR11, -UR4, URZ ;  /* 0x800000040b0b8290 */ /* 0x000fe4000fffe0ff */
[----:B------:R-:W-:Y:S02]  /*5520*/  UIMAD UR7, UR43, UR8, UR38 ;  /* 0x000000082b0772a4 */ /* 0x000fe4000f8e0226 */
[----:B------:R-:W-:Y:S02]  /*5530*/  @!UP0 UIMAD UR6, UR11, UR42, UR5 ;  /* 0x0000002a0b0682a4 */ /* 0x000fe4000f8e0205 */
[----:B------:R-:W-:Y:S01]  /*5540*/  UIMAD UR4, UR54, UR9, UR37 ;  /* 0x00000009360472a4 */ /* 0x000fe2000f8e0225 */
[----:B------:R-:W-:Y:S02]  /*5550*/  @!UP0 UMOV UR5, UR10 ;  /* 0x0000000a00058c82 */ /* 0x000fe40008000000 */
[----:B------:R-:W-:Y:S02]  /*5560*/  UIMAD UR38, UR5, UR43, UR7 ;  /* 0x0000002b052672a4 */ /* 0x000fe4000f8e0207 */
[----:B------:R-:W-:Y:S11]  /*5570*/  UIMAD UR37, UR6, UR54, UR4 ;  /* 0x00000036062572a4 */ /* 0x000ff6000f8e0204 */
[----:B------:R-:W-:Y:S01]  /*5580*/  @!UPT UIADD3 URZ, UPT, UPT, URZ, URZ, URZ ;  /* 0x000000fffffff290 */ /* 0x000fe2000fffe0ff */
.L_x_88:
[----:B------:R-:W-:Y:S01]  /*5590*/  UISETP.NE.AND UP0, UPT, UR39, 0x1, UPT ;  /* 0x000000012700788c */ /* 0x000fe2000bf05270 */
[----:B------:R-:W-:Y:S01]  /*55a0*/  IADD3 R162, PT, PT, R162, 0x1, RZ ;  /* 0x00000001a2a27810 */ /* 0x000fe20007ffe0ff */
[----:B------:R-:W-:Y:S02]  /*55b0*/  UIADD3 UR11, UPT, UPT, UR44, 0x200, URZ ;  /* 0x000002002c0b7890 */ /* 0x000fe4000fffe0ff */
[----:B------:R-:W-:Y:S02]  /*55c0*/  USHF.L.U32 UR50, UR16, 0x7, URZ ;  /* 0x0000000710327899 */ /* 0x000fe400080006ff */
[----:B------:R-:W-:Y:S05]  /*55d0*/  USHF.L.U32 UR49, UR20, 0x8, URZ ;  /* 0x0000000814317899 */ /* 0x000fea00080006ff */
[----:B------:R-:W2:Y:S01]  /*55e0*/  @!UP0 LDCU.128 UR12, c[0x0][0xb10] ;  /* 0x00016200ff0c87ac */ /* 0x000ea20008000c00 */
[----:B------:R-:W3:Y:S01]  /*55f0*/  @!UP0 LDCU UR5, c[0x0][0xb0c] ;  /* 0x00016180ff0587ac */ /* 0x000ee20008000800 */
[----:B------:R-:W4:Y:S01]  /*5600*/  @!UP0 LDCU UR10, c[0x0][0xb20] ;  /* 0x00016400ff0a87ac */ /* 0x000f220008000800 */
[----:B--2---:R-:W-:Y:S02]  /*5610*/  UIMAD.WIDE.U32 UR8, UR38, UR12, URZ ;  /* 0x0000000c260872a5 */ /* 0x004fe4000f8e00ff */
[----:B------:R-:W-:Y:S02]  /*5620*/  UIMAD.WIDE.U32 UR6, UR37, UR15, URZ ;  /* 0x0000000f250672a5 */ /* 0x000fe4000f8e00ff */
[----:B------:R-:W-:Y:S03]  /*5630*/  @!UP0 UISETP.NE.AND UP1, UPT, UR14, 0x1, UPT ;  /* 0x000000010e00888c */ /* 0x000fe6000bf25270 */
[----:B------:R-:W-:Y:S01]  /*5640*/  @!UP0 UMOV UR4, UR9 ;  /* 0x0000000900048c82 */ /* 0x000fe20008000000 */
[----:B---3--:R-:W-:Y:S02]  /*5650*/  @!UP0 UISETP.NE.AND UP2, UPT, UR5, 0x1, UPT ;  /* 0x000000010500888c */ /* 0x008fe4000bf45270 */
[----:B------:R-:W-:Y:S01]  /*5660*/  @!UP0 USHF.R.U32.HI UR4, URZ, UR13, UR4 ;  /* 0x0000000dff048299 */ /* 0x000fe20008011604 */
[----:B------:R-:W-:Y:S02]  /*5670*/  @!UP0 UMOV UR6, UR7 ;  /* 0x0000000700068c82 */ /* 0x000fe40008000000 */
[----:B----4-:R-:W-:Y:S02]  /*5680*/  @!UP0 USHF.R.U32.HI UR6, URZ, UR10, UR6 ;  /* 0x0000000aff068299 */ /* 0x010fe40008011606 */
[----:B------:R-:W-:Y:S02]  /*5690*/  @!UP0 USEL UR7, UR38, UR4, !UP2 ;  /* 0x0000000426078287 */ /* 0x000fe4000d000000 */
[----:B------:R-:W-:Y:S04]  /*56a0*/  @!UP0 USEL UR6, UR37, UR6, !UP1 ;  /* 0x0000000625068287 */ /* 0x000fe8000c800000 */
[----:B------:R-:W-:Y:S02]  /*56b0*/  @!UP0 UIADD3 UR4, UPT, UPT, -UR7, UR6, URZ ;  /* 0x0000000607048290 */ /* 0x000fe4000fffe1ff */
[----:B------:R-:W-:Y:S02]  /*56c0*/  @!UP0 UIADD3 UR6, UPT, UPT, UR7, -UR6, URZ ;  /* 0x8000000607068290 */ /* 0x000fe4000fffe0ff */
[----:B------:R-:W-:Y:S02]  /*56d0*/  @!UP0 UIMAD UR38, UR4, UR5, UR38 ;  /* 0x00000005042682a4 */ /* 0x000fe4000f8e0226 */
[----:B------:R-:W-:Y:S02]  /*56e0*/  @!UP0 UIMAD UR37, UR6, UR14, UR37 ;  /* 0x0000000e062582a4 */ /* 0x000fe4000f8e0225 */
[----:B------:R-:W-:Y:S09]  /*56f0*/  ULOP3.LUT UP0, URZ, UR11, 0x1b0, URZ, 0xc0, !UPT ;  /* 0x000001b00bff7892 */ /* 0x000ff2000f80c0ff */
[----:B------:R-:W-:Y:S05]  /*5700*/  BRA.U !UP0, `(.L_x_89) ;  /* 0x0000000108407547 */ /* 0x000fea000b800000 */
[----:B------:R-:W2:Y:S01]  /*5710*/  LDCU.64 UR8, c[0x4][0x88] ;  /* 0x01001100ff0877ac */ /* 0x000ea20008000a00 */
[----:B------:R-:W-:Y:S01]  /*5720*/  MOV R3, 0x0 ;  /* 0x0000000000037802 */ /* 0x000fe20000000f00 */
[----:B------:R-:W-:Y:S02]  /*5730*/  HFMA2 R12, -RZ, RZ, 0, 5.9604644775390625e-08 ;  /* 0x00000001ff0c7431 */ /* 0x000fe400000001ff */
[----:B------:R-:W-:Y:S02]  /*5740*/  IMAD.MOV.U32 R8, RZ, RZ, 0x70 ;  /* 0x00000070ff087424 */ /* 0x000fe400078e00ff */
[----:B------:R-:W-:Y:S01]  /*5750*/  IMAD.MOV.U32 R13, RZ, RZ, RZ ;  /* 0x000000ffff0d7224 */ /* 0x000fe200078e00ff */
[----:B------:R-:W3:Y:S01]  /*5760*/  LDCU.64 UR6, c[0x4][0x90] ;  /* 0x01001200ff0677ac */ /* 0x000ee20008000a00 */
[----:B------:R-:W4:Y:S01]  /*5770*/  LDC.64 R2, c[0x4][R3] ;  /* 0x0100000003027b82 */ /* 0x000f220000000a00 */
[----:B------:R-:W1:Y:S01]  /*5780*/  LDCU.64 UR4, c[0x4][0x8] ;  /* 0x01000100ff0477ac */ /* 0x000e620008000a00 */
[----:B--2---:R-:W-:Y:S01]  /*5790*/  MOV R5, UR9 ;  /* 0x0000000900057c02 */ /* 0x004fe20008000f00 */
[----:B------:R-:W-:Y:S01]  /*57a0*/  IMAD.U32 R4, RZ, RZ, UR8 ;  /* 0x00000008ff047e24 */ /* 0x000fe2000f8e00ff */
[----:B---3--:R-:W-:Y:S01]  /*57b0*/  MOV R7, UR7 ;  /* 0x0000000700077c02 */ /* 0x008fe20008000f00 */
[----:B------:R-:W-:Y:S01]  /*57c0*/  IMAD.U32 R6, RZ, RZ, UR6 ;  /* 0x00000006ff067e24 */ /* 0x000fe2000f8e00ff */
[----:B-1----:R-:W-:Y:S01]  /*57d0*/  MOV R11, UR5 ;  /* 0x00000005000b7c02 */ /* 0x002fe20008000f00 */
[----:B------:R-:W-:Y:S02]  /*57e0*/  IMAD.U32 R10, RZ, RZ, UR4 ;  /* 0x00000004ff0a7e24 */ /* 0x000fe4000f8e00ff */
[----:B------:R-:W-:Y:S07]  /*57f0*/  LEPC R20, `(.L_x_89) ;  /* 0x000000001014794e */ /* 0x000fee0000000000 */
[----:B----45:R-:W-:Y:S05]  /*5800*/  CALL.ABS.NOINC R2 ;  /* 0x0000000002007343 */ /* 0x030fea0003c00000 */
.L_x_89:
[----:B------:R-:W-:Y:S01]  /*5810*/  LOP3.LUT P0, RZ, R173, 0x1b0, RZ, 0xc0, !PT ;  /* 0x000001b0adff7812 */ /* 0x000fe2000780c0ff */
[----:B------:R-:W-:Y:S11]  /*5820*/  BSSY.RECONVERGENT B6, `(.L_x_90) ;  /* 0x0000013000067945 */ /* 0x000ff60003800200 */
[----:B------:R-:W-:Y:S01]  /*5830*/  @!UPT UIADD3 URZ, UPT, UPT, URZ, URZ, URZ ;  /* 0x000000fffffff290 */ /* 0x000fe2000fffe0ff */
[----:B------:R-:W-:Y:S05]  /*5840*/  @!P0 BRA `(.L_x_91) ;  /* 0x0000000000408947 */ /* 0x000fea0003800000 */
        /* <DEDUP_REMOVED lines=16> */
.L_x_91:
[----:B------:R-:W-:Y:S05]  /*5950*/  BSYNC.RECONVERGENT B6 ;  /* 0x0000000000067941 */ /* 0x000fea0003800200 */
.L_x_90:
[----:B------:R-:W-:Y:S01]  /*5960*/  R2UR UR4, R161 ;  /* 0x00000000a10472ca */ /* 0x000fe200000e0000 */
[----:B------:R-:W-:Y:S01]  /*5970*/  UISETP.NE.U32.AND UP0, UPT, UR60, URZ, UPT ;  /* 0x000000ff3c00728c */ /* 0x000fe2000bf05070 */
[----:B------:R-:W-:Y:S02]  /*5980*/  ISETP.NE.U32.AND P4, PT, R156, RZ, PT ;  /* 0x000000ff9c00720c */ /* 0x000fe40003f85070 */
[----:B------:R-:W-:Y:S01]  /*5990*/  ISETP.NE.U32.AND P2, PT, RZ, UR46, PT ;  /* 0x0000002eff007c0c */ /* 0x000fe2000bf45070 */
[----:B------:R-:W-:Y:S01]  /*59a0*/  UISETP.NE.AND.EX UP1, UPT, UR61, URZ, UPT, UP0 ;  /* 0x000000ff3d00728c */ /* 0x000fe2000bf25300 */
[----:B------:R-:W-:Y:S01]  /*59b0*/  ISETP.NE.AND.EX P4, PT, R157, RZ, PT, P4 ;  /* 0x000000ff9d00720c */ /* 0x000fe20003f85340 */
[----:B------:R-:W-:Y:S01]  /*59c0*/  UPLOP3.LUT UP0, UPT, UPT, UPT, UPT, 0x40, 0x4 ;  /* 0x000000000004789c */ /* 0x000fe20003f0e870 */
[----:B------:R-:W-:Y:S05]  /*59d0*/  ISETP.NE.AND.EX P2, PT, RZ, UR47, PT, P2 ;  /* 0x0000002fff007c0c */ /* 0x000fea000bf45320 */
[----:B------:R-:W-:Y:S06]  /*59e0*/  UISETP.NE.AND UP2, UPT, UR4, URZ, UPT ;  /* 0x000000ff0400728c */ /* 0x000fec000bf45270 */
[----:B------:R-:W-:Y:S05]  /*59f0*/  PLOP3.LUT P1, PT, PT, PT, UP2, 0x80, 0x8 ;  /* 0x000000000008781c */ /* 0x000fea0003f2f028 */
[----:B------:R-:W-:Y:S06]  /*5a00*/  @UP2 UPLOP3.LUT UP0, UPT, UPT, UPT, UP1, 0x80, 0x8 ;  /* 0x000000000008289c */ /* 0x000fec0003f0f010 */
[----:B------:R-:W-:Y:S01]  /*5a10*/  PLOP3.LUT P0, PT, PT, PT, UP0, 0x80, 0x8 ;  /* 0x000000000008781c */ /* 0x000fe20003f0f008 */
[----:B------:R-:W-:Y:S01]  /*5a20*/  @!UPT UIADD3 URZ, UPT, UPT, URZ, URZ, URZ ;  /* 0x000000fffffff290 */ /* 0x000fe2000fffe0ff */
[----:B------:R-:W-:Y:S11]  /*5a30*/  BRA.U !UP1, `(.L_x_92) ;  /* 0x00000001093c7547 */ /* 0x000ff6000b800000 */
[----:B------:R-:W-:Y:S01]  /*5a40*/  UISETP.NE.U32.AND UP0, UPT, UR46, URZ, UPT ;  /* 0x000000ff2e00728c */ /* 0x000fe2000bf05070 */
[----:B-1----:R-:W-:Y:S01]  /*5a50*/  HFMA2 R0, -RZ, RZ, 0, 5.9604644775390625e-08 ;  /* 0x00000001ff007431 */ /* 0x002fe200000001ff */
[----:B------:R-:W1:Y:S01]  /*5a60*/  LDCU.64 UR8, c[0x0][0x358] ;  /* 0x00006b00ff0877ac */ /* 0x000e620008000a00 */
[----:B------:R-:W-:Y:S01]  /*5a70*/  IMAD.MOV.U32 R158, RZ, RZ, 0x1 ;  /* 0x00000001ff9e7424 */ /* 0x000fe200078e00ff */
[----:B------:R-:W-:Y:S06]  /*5a80*/  UISETP.NE.AND.EX UP0, UPT, UR47, URZ, UPT, UP0 ;  /* 0x000000ff2f00728c */ /* 0x000fec000bf05300 */
[----:B------:R-:W-:Y:S05]  /*5a90*/  PLOP3.LUT P3, PT, PT, PT, UP0, 0x80, 0x8 ;  /* 0x000000000008781c */ /* 0x000fea0003f6f008 */
[----:B------:R-:W2:Y:S01]  /*5aa0*/  @UP0 LDCU.64 UR4, c[0x0][0x888] ;  /* 0x00011100ff0407ac */ /* 0x000ea20008000a00 */
[----:B------:R-:W-:Y:S07]  /*5ab0*/  @UP0 UIMAD UR6, UR36, UR60, URZ ;  /* 0x0000003c240602a4 */ /* 0x000fee000f8e02ff */
[----:B------:R-:W-:Y:S01]  /*5ac0*/  @!P3 PRMT R158, R0, 0x7610, R158 ;  /* 0x00007610009eb816 */ /* 0x000fe2000000009e */
[----:B--2---:R-:W-:Y:S06]  /*5ad0*/  @UP0 UIMAD.WIDE UR4, UR6, 0x4, UR4 ;  /* 0x00000004060408a5 */ /* 0x004fec000f8e0204 */
[----:B------:R-:W-:Y:S01]  /*5ae0*/  IMAD.U32 R2, RZ, RZ, UR4 ;  /* 0x00000004ff027e24 */ /* 0x000fe2000f8e00ff */
[----:B------:R-:W-:Y:S04]  /*5af0*/  MOV R3, UR5 ;  /* 0x0000000500037c02 */ /* 0x000fe80008000f00 */
[----:B------:R-:W2:Y:S01]  /*5b00*/  @!UP0 LDCU UR4, c[0x0][0x880] ;  /* 0x00011000ff0487ac */ /* 0x000ea20008000800 */
[----:B-1---5:R3:W5:Y:S02]  /*5b10*/  @P3 LDG.E R73, desc[UR8][R2.64] ;  /* 0x0000000802493981 */ /* 0x022764000c1e1900 */
[----:B--23--:R-:W-:Y:S02]  /*5b20*/  @!P3 IMAD.U32 R73, RZ, RZ, UR4 ;  /* 0x00000004ff49be24 */ /* 0x00cfe4000f8e00ff */
.L_x_92:
[----:B------:R-:W-:Y:S05]  /*5b30*/  @!P4 BRA `(.L_x_93) ;  /* 0x000000000024c947 */ /* 0x000fea0003800000 */
[----:B------:R-:W-:Y:S01]  /*5b40*/  ISETP.NE.U32.AND P3, PT, R138, RZ, PT ;  /* 0x000000ff8a00720c */ /* 0x000fe20003f65070 */
[----:B------:R-:W2:Y:S03]  /*5b50*/  LDCU.64 UR4, c[0x0][0x358] ;  /* 0x00006b00ff0477ac */ /* 0x000ea60008000a00 */
[----:B------:R-:W-:Y:S11]  /*5b60*/  ISETP.NE.AND.EX P3, PT, R139, RZ, PT, P3 ;  /* 0x000000ff8b00720c */ /* 0x000ff60003f65330 */
[----:B------:R-:W-:Y:S02]  /*5b70*/  @!UPT UIADD3 URZ, UPT, UPT, URZ, URZ, URZ ;  /* 0x000000fffffff290 */ /* 0x000fe4000fffe0ff */
[----:B------:R-:W3:Y:S01]  /*5b80*/  @P3 LDC.64 R2, c[0x0][0x8a8] ;  /* 0x00022a00ff023b82 */ /* 0x000ee20000000a00 */
[----:B-1----:R-:W-:Y:S04]  /*5b90*/  @P3 IMAD R0, R156, UR36, RZ ;  /* 0x000000249c003c24 */ /* 0x002fe8000f8e02ff */
[----:B---3--:R-:W-:Y:S05]  /*5ba0*/  @P3 IMAD.WIDE R2, R0, 0x4, R2 ;  /* 0x0000000400023825 */ /* 0x008fea00078e0202 */
[----:B--2--5:R2:W5:Y:S02]  /*5bb0*/  @P3 LDG.E R70, desc[UR4][R2.64] ;  /* 0x0000000402463981 */ /* 0x024564000c1e1900 */
[----:B--2---:R-:W3:Y:S02]  /*5bc0*/  @!P3 LDC R70, c[0x0][0x8a0] ;  /* 0x00022800ff46bb82 */ /* 0x004ee40000000800 */
.L_x_93:
[----:B-----5:R-:W-:Y:S01]  /*5bd0*/  FSETP.NEU.AND P4, PT, R73, RZ, PT ;  /* 0x000000ff4900720b */ /* 0x020fe20003f8d000 */
[----:B------:R-:W-:Y:S01]  /*5be0*/  BSSY B1, `(.L_x_94) ;  /* 0x0000047000017945 */ /* 0x000fe20003800000 */
[----:B------:R-:W-:Y:S01]  /*5bf0*/  SEL R5, RZ, 0xffffffff, P2 ;  /* 0xffffffffff057807 */ /* 0x000fe20001000000 */
[----:B------:R-:W-:Y:S01]  /*5c00*/  IMAD.MOV.U32 R180, RZ, RZ, 0x1 ;  /* 0x00000001ffb47424 */ /* 0x000fe200078e00ff */
[----:B------:R-:W-:Y:S01]  /*5c10*/  LOP3.LUT P3, RZ, R158, 0xff, RZ, 0xc0, !PT ;  /* 0x000000ff9eff7812 */ /* 0x000fe2000786c0ff */
[----:B------:R-:W-:Y:S01]  /*5c20*/  IMAD R71, R68, 0x100, R69 ;  /* 0x0000010044477824 */ /* 0x000fe200078e0245 */
[----:B-1----:R-:W-:Y:S02]  /*5c30*/  @P1 SEL R0, RZ, 0xffffffff, P4 ;  /* 0xffffffffff001807 */ /* 0x002fe40002000000 */
[----:B------:R-:W-:Y:S02]  /*5c40*/  CS2R R154, SRZ ;  /* 0x00000000009a7805 */ /* 0x000fe4000001ff00 */
[----:B------:R-:W-:Y:S02]  /*5c50*/  LEA R3, R166, UR44, 0x3 ;  /* 0x0000002ca6037c11 */ /* 0x000fe4000f8e18ff */
[----:B------:R-:W-:Y:S02]  /*5c60*/  CS2R R152, SRZ ;  /* 0x0000000000987805 */ /* 0x000fe4000001ff00 */
[----:B------:R-:W-:Y:S02]  /*5c70*/  @P0 SEL R0, R5, R0, !P3 ;  /* 0x0000000005000207 */ /* 0x000fe40005800000 */
[----:B------:R-:W-:Y:S02]  /*5c80*/  CS2R R150, SRZ ;  /* 0x0000000000967805 */ /* 0x000fe4000001ff00 */
[----:B------:R-:W-:Y:S02]  /*5c90*/  LEA R177, R68, UR44, 0x3 ;  /* 0x0000002c44b17c11 */ /* 0x000fe4000f8e18ff */
[----:B------:R-:W-:Y:S02]  /*5ca0*/  CS2R R148, SRZ ;  /* 0x0000000000947805 */ /* 0x000fe4000001ff00 */
[----:B------:R-:W-:Y:S02]  /*5cb0*/  @P1 LOP3.LUT R0, R0, 0x1, RZ, 0xc0, !PT ;  /* 0x0000000100001812 */ /* 0x000fe400078ec0ff */
[----:B------:R-:W-:Y:S02]  /*5cc0*/  CS2R R146, SRZ ;  /* 0x0000000000927805 */ /* 0x000fe4000001ff00 */
[----:B------:R-:W-:Y:S02]  /*5cd0*/  SHF.L.U32 R4, R168, 0x1f, RZ ;  /* 0x0000001fa8047819 */ /* 0x000fe400000006ff */
[----:B------:R-:W-:Y:S02]  /*5ce0*/  CS2R R144, SRZ ;  /* 0x0000000000907805 */ /* 0x000fe4000001ff00 */
[----:B------:R-:W-:Y:S02]  /*5cf0*/  ISETP.NE.U32.OR P6, PT, R0, 0x1, !P1 ;  /* 0x000000010000780c */ /* 0x000fe40004fc5470 */
[----:B------:R-:W-:Y:S02]  /*5d00*/  CS2R R142, SRZ ;  /* 0x00000000008e7805 */ /* 0x000fe4000001ff00 */
[----:B------:R-:W-:Y:S02]  /*5d10*/  PLOP3.LUT P2, PT, PT, PT, UP1, 0x80, 0x8 ;  /* 0x000000000008781c */ /* 0x000fe40003f4f018 */
[----:B------:R-:W-:Y:S02]  /*5d20*/  CS2R R140, SRZ ;  /* 0x00000000008c7805 */ /* 0x000fe4000001ff00 */
[----:B------:R-:W-:Y:S02]  /*5d30*/  SEL R0, RZ, 0xffffffff, P4 ;  /* 0xffffffffff007807 */ /* 0x000fe40002000000 */
[----:B------:R-:W-:Y:S03]  /*5d40*/  P2R R189, PR, RZ, 0x40 ;  /* 0x00000040ffbd7803 */ /* 0x000fe60000000000 */
[----:B------:R-:W-:Y:S04]  /*5d50*/  @P6 SHF.L.U32 R2, R165, 0x1f, RZ ;  /* 0x0000001fa5026819 */ /* 0x000fe800000006ff */
[----:B------:R-:W-:Y:S01]  /*5d60*/  @P2 SEL R0, R5, R0, !P3 ;  /* 0x0000000005002207 */ /* 0x000fe20005800000 */
[----:B------:R-:W1:Y:S03]  /*5d70*/  @P6 SYNCS.PHASECHK.TRANS64.TRYWAIT P1, [R3+URZ+0x30], R2 ;  /* 0x00003002030065a7 */ /* 0x000e6600080211ff */
[----:B------:R-:W-:Y:S04]  /*5d80*/  LOP3.LUT R0, R0, 0x1, RZ, 0xc0, !PT ;  /* 0x0000000100007812 */ /* 0x000fe800078ec0ff */
[----:B------:R-:W-:Y:S04]  /*5d90*/  ISETP.NE.U32.AND P5, PT, R0, 0x1, PT ;  /* 0x000000010000780c */ /* 0x000fe80003fa5070 */
[----:B------:R-:W-:Y:S01]  /*5da0*/  P2R R181, PR, RZ, 0x20 ;  /* 0x00000020ffb57803 */ /* 0x000fe20000000000 */
[----:B------:R2:W4:Y:S01]  /*5db0*/  SYNCS.PHASECHK.TRANS64.TRYWAIT P0, [R177+URZ+0xa0], R4 ;  /* 0x0000a004b10075a7 */ /* 0x00052200080011ff */
[----:B-1----:R-:W-:Y:S01]  /*5dc0*/  @P6 SEL R180, RZ, 0x1, !P1 ;  /* 0x00000001ffb46807 */ /* 0x002fe20004800000 */
[----:B--2---:R-:W-:Y:S06]  /*5dd0*/  @!P6 BRA `(.L_x_95) ;  /* 0x00000000009ce947 */ /* 0x004fec0003800000 */
[----:B------:R-:W-:Y:S01]  /*5de0*/  @P5 IMAD R7, R166, 0x2000, R171 ;  /* 0x00002000a6075824 */ /* 0x000fe200078e02ab */
[----:B------:R-:W1:Y:S01]  /*5df0*/  S2R R0, SR_CgaCtaId ;  /* 0x0000000000007919 */ /* 0x000e620000008800 */
[----:B------:R-:W-:Y:S01]  /*5e00*/  ISETP.NE.AND P1, PT, R180, RZ, PT ;  /* 0x000000ffb400720c */ /* 0x000fe20003f25270 */
[----:B------:R-:W-:Y:S01]  /*5e10*/  BSSY B0, `(.L_x_96) ;  /* 0x0000010000007945 */ /* 0x000fe20003800000 */
[--C-:B------:R-:W-:Y:S01]  /*5e20*/  @P5 IMAD R8, R172, -0x10, R7.reuse ;  /* 0xfffffff0ac085824 */ /* 0x100fe200078e0207 */
[----:B------:R-:W-:Y:S01]  /*5e30*/  CS2R R142, SRZ ;  /* 0x00000000008e7805 */ /* 0x000fe2000001ff00 */
[----:B------:R-:W-:Y:S01]  /*5e40*/  @P5 IMAD R6, R170, -0x10, R7 ;  /* 0xfffffff0aa065824 */ /* 0x000fe200078e0207 */
[----:B------:R-:W-:Y:S01]  /*5e50*/  CS2R R140, SRZ ;  /* 0x00000000008c7805 */ /* 0x000fe2000001ff00 */
[----:B------:R-:W-:Y:S01]  /*5e60*/  @P5 IMAD R5, R169, 0x10, R8 ;  /* 0x00000010a9055824 */ /* 0x000fe200078e0208 */
[----:B------:R-:W-:Y:S02]  /*5e70*/  CS2R R150, SRZ ;  /* 0x0000000000967805 */ /* 0x000fe4000001ff00 */
[----:B------:R-:W-:Y:S02]  /*5e80*/  CS2R R148, SRZ ;  /* 0x0000000000947805 */ /* 0x000fe4000001ff00 */
[----:B------:R-:W-:Y:S02]  /*5e90*/  CS2R R146, SRZ ;  /* 0x0000000000927805 */ /* 0x000fe4000001ff00 */
[----:B------:R-:W-:Y:S02]  /*5ea0*/  CS2R R144, SRZ ;  /* 0x0000000000907805 */ /* 0x000fe4000001ff00 */
[----:B------:R-:W-:Y:S02]  /*5eb0*/  CS2R R154, SRZ ;  /* 0x00000000009a7805 */ /* 0x000fe4000001ff00 */
[----:B------:R-:W-:Y:S01]  /*5ec0*/  CS2R R152, SRZ ;  /* 0x0000000000987805 */ /* 0x000fe2000001ff00 */
[----:B------:R-:W-:Y:S06]  /*5ed0*/  @P1 BRA `(.L_x_97) ;  /* 0x00000000000c1947 */ /* 0x000fec0003800000 */
[----:B------:R-:W-:Y:S04]  /*5ee0*/  SHF.L.U32 R2, R165, 0x1f, RZ ;  /* 0x0000001fa5027819 */ /* 0x000fe800000006ff */
[----:B------:R-:W2:Y:S02]  /*5ef0*/  SYNCS.PHASECHK.TRANS64.TRYWAIT P1, [R3+URZ+0x30], R2 ;  /* 0x00003002030075a7 */ /* 0x000ea400080211ff */
[----:B--2---:R-:W-:Y:S05]  /*5f00*/  @!P1 BRA `(.L_x_98) ;  /* 0x0000006000209947 */ /* 0x004fea0003800000 */
.L_x_97:
[----:B------:R-:W-:Y:S05]  /*5f10*/  BSYNC B0 ;  /* 0x0000000000007941 */ /* 0x000fea0003800000 */
.L_x_96:
[----:B------:R-:W-:Y:S01]  /*5f20*/  ISETP.NE.AND P1, PT, R181, RZ, PT ;  /* 0x000000ffb500720c */ /* 0x000fe20003f25270 */
[----:B--2---:R-:W-:Y:S02]  /*5f30*/  VIADD R3, R3, 0x50 ;  /* 0x0000005003037836 */ /* 0x004fe40000000000 */
[----:B------:R-:W-:Y:S03]  /*5f40*/  VIADD R166, R166, 0x1 ;  /* 0x00000001a6a67836 */ /* 0x000fe60000000000 */
[----:B-1----:R-:W-:Y:S07]  /*5f50*/  PRMT R0, R0, 0x654, R3 ;  /* 0x0000065400007816 */ /* 0x002fee0000000003 */
[----:B------:R1:W2:Y:S04]  /*5f60*/  @P1 LDS.128 R140, [R7] ;  /* 0x00000000078c1984 */ /* 0x0002a80000000c00 */
[----:B------:R1:W1:Y:S04]  /*5f70*/  @P1 LDS.128 R148, [R6+0x20] ;  /* 0x0000200006941984 */ /* 0x0002680000000c00 */
[----:B------:R1:W1:Y:S04]  /*5f80*/  @P1 LDS.128 R144, [R8+0x10] ;  /* 0x0000100008901984 */ /* 0x0002680000000c00 */
[----:B------:R1:W1:Y:S01]  /*5f90*/  @P1 LDS.128 R152, [R5+0x10] ;  /* 0x0000100005981984 */ /* 0x0002620000000c00 */
[C---:B------:R-:W-:Y:S01]  /*5fa0*/  ISETP.NE.AND P1, PT, R166.reuse, 0x4, PT ;  /* 0x00000004a600780c */ /* 0x040fe20003f25270 */
[----:B------:R-:W-:Y:S01]  /*5fb0*/  @!PT LDS RZ, [RZ] ;  /* 0x00000000fffff984 */ /* 0x000fe20000000800 */
[----:B------:R-:W-:Y:S01]  /*5fc0*/  @!PT LDS RZ, [RZ] ;  /* 0x00000000fffff984 */ /* 0x000fe20000000800 */
[----:B------:R-:W-:Y:S01]  /*5fd0*/  @!PT LDS RZ, [RZ] ;  /* 0x00000000fffff984 */ /* 0x000fe20000000800 */
[----:B------:R-:W-:Y:S01]  /*5fe0*/  @!PT LDS RZ, [RZ] ;  /* 0x00000000fffff984 */ /* 0x000fe20000000800 */
[----:B------:R5:W-:Y:S06]  /*5ff0*/  MEMBAR.ALL.CTA ;  /* 0x0000000000007992 */ /* 0x000bec0000008000 */
[----:B-----5:R-:W5:Y:S01]  /*6000*/  FENCE.VIEW.ASYNC.S ;  /* 0x00000000000073c6 */ /* 0x020f620000000000 */
[----:B------:R-:W-:Y:S01]  /*6010*/  SEL R166, R166, RZ, P1 ;  /* 0x000000ffa6a67207 */ /* 0x000fe20000800000 */
[----:B-----5:R5:W-:Y:S02]  /*6020*/  SYNCS.ARRIVE.TRANS64.RED.A1T0 RZ, [R0+URZ], RZ ;  /* 0x000000ff00ff79a7 */ /* 0x020be400081004ff */
[----:B-----5:R-:W-:Y:S04]  /*6030*/  SEL R0, RZ, 0x1, P1 ;  /* 0x00000001ff007807 */ /* 0x020fe80000800000 */
[----:B--2---:R-:W-:Y:S02]  /*6040*/  LOP3.LUT R165, R165, R0, RZ, 0x3c, !PT ;  /* 0x00000000a5a57212 */ /* 0x004fe400078e3cff */
.L_x_95:
[----:B------:R-:W-:Y:S05]  /*6050*/  BSYNC B1 ;  /* 0x0000000000017941 */ /* 0x000fea0003800000 */
.L_x_94:
[----:B------:R-:W-:Y:S04]  /*6060*/  SHF.R.U32.HI R0, RZ, 0x15, R71 ;  /* 0x00000015ff007819 */ /* 0x000fe80000011647 */
[----:B------:R-:W-:Y:S01]  /*6070*/  LOP3.LUT P1, RZ, R0, 0x3, R159, 0x48, !PT ;  /* 0x0000000300ff7812 */ /* 0x000fe2000782489f */
[----:B------:R-:W-:Y:S01]  /*6080*/  @!UPT UIADD3 URZ, UPT, UPT, URZ, URZ, URZ ;  /* 0x000000fffffff290 */ /* 0x000fe2000fffe0ff */
[----:B----4-:R-:W-:Y:S11]  /*6090*/  @P0 BRA `(.L_x_99) ;  /* 0x0000000000080947 */ /* 0x010ff60003800000 */
[----:B------:R-:W2:Y:S02]  /*60a0*/  SYNCS.PHASECHK.TRANS64.TRYWAIT P0, [R177+URZ+0xa0], R4 ;  /* 0x0000a004b10075a7 */ /* 0x000ea400080011ff */
[----:B--2---:R-:W-:Y:S05]  /*60b0*/  @!P0 BRA `(.L_x_100) ;  /* 0x0000005c00c88947 */ /* 0x004fea0003800000 */
.L_x_99:
[----:B------:R-:W-:Y:S04]  /*60c0*/  BSSY.RECONVERGENT B6, `(.L_x_101) ;  /* 0x0000012000067945 */ /* 0x000fe80003800200 */
[----:B------:R-:W-:Y:S05]  /*60d0*/  @!P1 BRA `(.L_x_102) ;  /* 0x0000000000409947 */ /* 0x000fea0003800000 */
[----:B------:R-:W4:Y:S01]  /*60e0*/  LDCU.64 UR8, c[0x4][0x78] ;  /* 0x01000f00ff0877ac */ /* 0x000f220008000a00 */
[----:B------:R-:W-:Y:S01]  /*60f0*/  MOV R3, 0x0 ;  /* 0x0000000000037802 */ /* 0x000fe20000000f00 */
[----:B------:R-:W-:Y:S02]  /*6100*/  HFMA2 R12, -RZ, RZ, 0, 5.9604644775390625e-08 ;  /* 0x00000001ff0c7431 */ /* 0x000fe400000001ff */
[----:B-1----:R-:W-:Y:S02]  /*6110*/  IMAD.MOV.U32 R8, RZ, RZ, 0x192 ;  /* 0x00000192ff087424 */ /* 0x002fe400078e00ff */
[----:B------:R-:W-:Y:S01]  /*6120*/  IMAD.MOV.U32 R13, RZ, RZ, RZ ;  /* 0x000000ffff0d7224 */ /* 0x000fe200078e00ff */
[----:B------:R-:W1:Y:S01]  /*6130*/  LDCU.64 UR6, c[0x4][0x80] ;  /* 0x01001000ff0677ac */ /* 0x000e620008000a00 */
[----:B------:R-:W3:Y:S01]  /*6140*/  LDC.64 R2, c[0x4][R3] ;  /* 0x0100000003027b82 */ /* 0x000ee20000000a00 */
[----:B------:R-:W5:Y:S01]  /*6150*/  LDCU.64 UR4, c[0x4][0x18] ;  /* 0x01000300ff0477ac */ /* 0x000f620008000a00 */
[----:B----4-:R-:W-:Y:S01]  /*6160*/  MOV R5, UR9 ;  /* 0x0000000900057c02 */ /* 0x010fe20008000f00 */
[----:B--2---:R-:W-:Y:S01]  /*6170*/  IMAD.U32 R4, RZ, RZ, UR8 ;  /* 0x00000008ff047e24 */ /* 0x004fe2000f8e00ff */
[----:B-1----:R-:W-:Y:S01]  /*6180*/  MOV R7, UR7 ;  /* 0x0000000700077c02 */ /* 0x002fe20008000f00 */
[----:B------:R-:W-:Y:S01]  /*6190*/  IMAD.U32 R6, RZ, RZ, UR6 ;  /* 0x00000006ff067e24 */ /* 0x000fe2000f8e00ff */
[----:B-----5:R-:W-:Y:S01]  /*61a0*/  MOV R11, UR5 ;  /* 0x00000005000b7c02 */ /* 0x020fe20008000f00 */
[----:B------:R-:W-:Y:S02]  /*61b0*/  IMAD.U32 R10, RZ, RZ, UR4 ;  /* 0x00000004ff0a7e24 */ /* 0x000fe4000f8e00ff */
[----:B------:R-:W-:Y:S07]  /*61c0*/  LEPC R20, `(.L_x_102) ;  /* 0x000000001014794e */ /* 0x000fee0000000000 */
[----:B---3--:R-:W-:Y:S05]  /*61d0*/  CALL.ABS.NOINC R2 ;  /* 0x0000000002007343 */ /* 0x008fea0003c00000 */
.L_x_102:
[----:B------:R-:W-:Y:S05]  /*61e0*/  BSYNC.RECONVERGENT B6 ;  /* 0x0000000000067941 */ /* 0x000fea0003800200 */
.L_x_101:
[-C--:B------:R-:W-:Y:S01]  /*61f0*/  F2FP.F16.E5M2.UNPACK_B R74, R140.reuse ;  /* 0x0000008cff4a723e */ /* 0x080fe200020004ff */
[----:B------:R-:W-:Y:S05]  /*6200*/  WARPSYNC.ALL ;  /* 0x0000000000007948 */ /* 0x000fea0003800000 */
[----:B------:R-:W-:Y:S01]  /*6210*/  R2UR UR4, R71 ;  /* 0x00000000470472ca */ /* 0x000fe200000e0000 */
[--C-:B------:R-:W-:Y:S01]  /*6220*/  HADD2.F32 R72, -RZ, R74.reuse.H0_H0 ;  /* 0x2000004aff487230 */ /* 0x100fe20000004100 */
[----:B------:R-:W-:Y:S01]  /*6230*/  F2FP.F16.E5M2.UNPACK_B R76, R140.H1 ;  /* 0x0000008cff4c723e */ /* 0x000fe200030004ff */
[----:B------:R-:W-:Y:S01]  /*6240*/  HADD2.F32 R75, -RZ, R74.H1_H1 ;  /* 0x3000004aff4b7230 */ /* 0x000fe20000004100 */
[-C--:B------:R-:W-:Y:S01]  /*6250*/  F2FP.F16.E5M2.UNPACK_B R78, R141.reuse ;  /* 0x0000008dff4e723e */ /* 0x080fe200020004ff */
[----:B------:R-:W-:Y:S01]  /*6260*/  BSSY.RECONVERGENT B0, `(.L_x_103) ;  /* 0x000011d000007945 */ /* 0x000fe20003800200 */
[----:B------:R-:W-:Y:S01]  /*6270*/  F2FP.F16.E5M2.UNPACK_B R80, R141.H1 ;  /* 0x0000008dff50723e */ /* 0x000fe200030004ff */
[----:B------:R-:W-:Y:S01]  /*6280*/  HADD2.F32 R74, -RZ, R76.H0_H0 ;  /* 0x2000004cff4a7230 */ /* 0x000fe20000004100 */
[-C--:B------:R-:W-:Y:S01]  /*6290*/  F2FP.F16.E5M2.UNPACK_B R82, R142.reuse ;  /* 0x0000008eff52723e */ /* 0x080fe200020004ff */
[--C-:B------:R-:W-:Y:S01]  /*62a0*/  HADD2.F32 R77, -RZ, R78.reuse.H0_H0 ;  /* 0x2000004eff4d7230 */ /* 0x100fe20000004100 */
[----:B------:R-:W-:Y:S01]  /*62b0*/  F2FP.F16.E5M2.UNPACK_B R84, R142.H1 ;  /* 0x0000008eff54723e */ /* 0x000fe200030004ff */
[----:B------:R-:W-:Y:S01]  /*62c0*/  HADD2.F32 R78, -RZ, R78.H1_H1 ;  /* 0x3000004eff4e7230 */ /* 0x000fe20000004100 */
[-C--:B------:R-:W-:Y:S01]  /*62d0*/  F2FP.F16.E5M2.UNPACK_B R86, R143.reuse ;  /* 0x0000008fff56723e */ /* 0x080fe200020004ff */
[----:B-12---:R-:W3:Y:S01]  /*62e0*/  LDTM.x64 R4, tmem[UR4] ;  /* 0x00000004000479ee */ /* 0x006ee20008340000 */
[----:B------:R-:W-:Y:S01]  /*62f0*/  F2FP.F16.E5M2.UNPACK_B R88, R143.H1 ;  /* 0x0000008fff58723e */ /* 0x000fe200030004ff */
[----:B------:R-:W-:Y:S01]  /*6300*/  HADD2.F32 R76, -RZ, R76.H1_H1 ;  /* 0x3000004cff4c7230 */ /* 0x000fe20000004100 */
[-C--:B------:R-:W-:Y:S01]  /*6310*/  F2FP.F16.E5M2.UNPACK_B R90, R144.reuse ;  /* 0x00000090ff5a723e */ /* 0x080fe200020004ff */
[----:B------:R-:W-:Y:S01]  /*6320*/  HADD2.F32 R79, -RZ, R80.H0_H0 ;  /* 0x20000050ff4f7230 */ /* 0x000fe20000004100 */
[----:B------:R-:W-:Y:S01]  /*6330*/  F2FP.F16.E5M2.UNPACK_B R92, R144.H1 ;  /* 0x00000090ff5c723e */ /* 0x000fe200030004ff */
[--C-:B------:R-:W-:Y:S01]  /*6340*/  HADD2.F32 R81, -RZ, R82.reuse.H0_H0 ;  /* 0x20000052ff517230 */ /* 0x100fe20000004100 */
[----:B------:R-:W-:Y:S01]  /*6350*/  SHF.L.U32 R182, R164, 0x4, RZ ;  /* 0x00000004a4b67819 */ /* 0x000fe200000006ff */
[----:B------:R-:W-:Y:S01]  /*6360*/  HADD2.F32 R82, -RZ, R82.H1_H1 ;  /* 0x30000052ff527230 */ /* 0x000fe20000004100 */
[----:B------:R-:W-:Y:S01]  /*6370*/  SHF.L.U32 R188, R163, 0x4, RZ ;  /* 0x00000004a3bc7819 */ /* 0x000fe200000006ff */
[--C-:B------:R-:W-:Y:S01]  /*6380*/  HADD2.F32 R85, -RZ, R86.reuse.H0_H0 ;  /* 0x20000056ff557230 */ /* 0x100fe20000004100 */
[----:B------:R-:W-:Y:S01]  /*6390*/  IADD3 R176, PT, PT, R171, R182, RZ ;  /* 0x000000b6abb07210 */ /* 0x000fe20007ffe0ff */
[----:B------:R-:W-:Y:S01]  /*63a0*/  HADD2.F32 R86, -RZ, R86.H1_H1 ;  /* 0x30000056ff567230 */ /* 0x000fe20000004100 */
[----:B------:R-:W-:Y:S01]  /*63b0*/  SHF.L.U32 R183, R169, 0x4, RZ ;  /* 0x00000004a9b77819 */ /* 0x000fe200000006ff */
[--C-:B------:R-:W-:Y:S01]  /*63c0*/  HADD2.F32 R89, -RZ, R90.reuse.H0_H0 ;  /* 0x2000005aff597230 */ /* 0x100fe20000004100 */
[----:B------:R-:W-:Y:S01]  /*63d0*/  F2FP.F16.E5M2.UNPACK_B R94, R145 ;  /* 0x00000091ff5e723e */ /* 0x000fe200020004ff */
[----:B------:R-:W-:Y:S01]  /*63e0*/  HADD2.F32 R90, -RZ, R90.H1_H1 ;  /* 0x3000005aff5a7230 */ /* 0x000fe20000004100 */
[----:B------:R-:W-:Y:S01]  /*63f0*/  IADD3 R178, PT, PT, R183, R176, RZ ;  /* 0x000000b0b7b27210 */ /* 0x000fe20007ffe0ff */
[----:B------:R-:W-:Y:S01]  /*6400*/  HADD2.F32 R80, -RZ, R80.H1_H1 ;  /* 0x30000050ff507230 */ /* 0x000fe20000004100 */
[----:B------:R-:W-:Y:S01]  /*6410*/  F2FP.F16.E5M2.UNPACK_B R98, R146 ;  /* 0x00000092ff62723e */ /* 0x000fe200020004ff */
[--C-:B------:R-:W-:Y:S01]  /*6420*/  HADD2.F32 R93, -RZ, R94.reuse.H0_H0 ;  /* 0x2000005eff5d7230 */ /* 0x100fe20000004100 */
[----:B------:R-:W-:Y:S01]  /*6430*/  F2FP.F16.E5M2.UNPACK_B R102, R147 ;  /* 0x00000093ff66723e */ /* 0x000fe200020004ff */
[----:B------:R-:W-:Y:S01]  /*6440*/  HADD2.F32 R94, -RZ, R94.H1_H1 ;  /* 0x3000005eff5e7230 */ /* 0x000fe20000004100 */
[----:B------:R-:W-:Y:S01]  /*6450*/  F2FP.F16.E5M2.UNPACK_B R106, R148 ;  /* 0x00000094ff6a723e */ /* 0x000fe200020004ff */
[C---:B---3--:R-:W-:Y:S01]  /*6460*/  FMUL R0, R70.reuse, R4 ;  /* 0x0000000446007220 */ /* 0x048fe20000400000 */
[C---:B------:R-:W-:Y:S01]  /*6470*/  FMUL R2, R70.reuse, R5 ;  /* 0x0000000546027220 */ /* 0x040fe20000400000 */
[C---:B------:R-:W-:Y:S01]  /*6480*/  FMUL R4, R70.reuse, R8 ;  /* 0x0000000846047220 */ /* 0x040fe20000400000 */
[C---:B------:R-:W-:Y:S01]  /*6490*/  FMUL R5, R70.reuse, R9 ;  /* 0x0000000946057220 */ /* 0x040fe20000400000 */
[C---:B------:R-:W-:Y:S01]  /*64a0*/  FFMA R0, R73.reuse, R72, R0 ;  /* 0x0000004849007223 */ /* 0x040fe20000000000 */
[C---:B------:R-:W-:Y:S01]  /*64b0*/  FFMA R2, R73.reuse, R75, R2 ;  /* 0x0000004b49027223 */ /* 0x040fe20000000002 */
[C---:B------:R-:W-:Y:S01]  /*64c0*/  FMUL R8, R70.reuse, R12 ;  /* 0x0000000c46087220 */ /* 0x040fe20000400000 */
[C---:B------:R-:W-:Y:S01]  /*64d0*/  FMUL R9, R70.reuse, R13 ;  /* 0x0000000d46097220 */ /* 0x040fe20000400000 */
[C---:B------:R-:W-:Y:S01]  /*64e0*/  FMUL R12, R70.reuse, R16 ;  /* 0x00000010460c7220 */ /* 0x040fe20000400000 */
[C---:B------:R-:W-:Y:S01]  /*64f0*/  FMUL R13, R70.reuse, R17 ;  /* 0x00000011460d7220 */ /* 0x040fe20000400000 */
[C---:B------:R-:W-:Y:S01]  /*6500*/  FMUL R16, R70.reuse, R20 ;  /* 0x0000001446107220 */ /* 0x040fe20000400000 */
[C---:B------:R-:W-:Y:S01]  /*6510*/  FMUL R17, R70.reuse, R21 ;  /* 0x0000001546117220 */ /* 0x040fe20000400000 */
[C---:B------:R-:W-:Y:S01]  /*6520*/  FMUL R20, R70.reuse, R24 ;  /* 0x0000001846147220 */ /* 0x040fe20000400000 */
[C---:B------:R-:W-:Y:S01]  /*6530*/  FMUL R21, R70.reuse, R25 ;  /* 0x0000001946157220 */ /* 0x040fe20000400000 */
[--C-:B------:R-:W-:Y:S02]  /*6540*/  HADD2.F32 R97, -RZ, R98.reuse.H0_H0 ;  /* 0x20000062ff617230 */ /* 0x100fe40000004100 */
[C---:B------:R-:W-:Y:S01]  /*6550*/  FMUL R24, R70.reuse, R28 ;  /* 0x0000001c46187220 */ /* 0x040fe20000400000 */
[----:B------:R-:W-:Y:S02]  /*6560*/  HADD2.F32 R98, -RZ, R98.H1_H1 ;  /* 0x30000062ff627230 */ /* 0x000fe40000004100 */
[C---:B------:R-:W-:Y:S01]  /*6570*/  FMUL R25, R70.reuse, R29 ;  /* 0x0000001d46197220 */ /* 0x040fe20000400000 */
[--C-:B------:R-:W-:Y:S02]  /*6580*/  HADD2.F32 R101, -RZ, R102.reuse.H0_H0 ;  /* 0x20000066ff657230 */ /* 0x100fe40000004100 */
[C---:B------:R-:W-:Y:S01]  /*6590*/  FMUL R28, R70.reuse, R32 ;  /* 0x00000020461c7220 */ /* 0x040fe20000400000 */
[----:B------:R-:W-:Y:S02]  /*65a0*/  HADD2.F32 R102, -RZ, R102.H1_H1 ;  /* 0x30000066ff667230 */ /* 0x000fe40000004100 */
[C---:B------:R-:W-:Y:S01]  /*65b0*/  FMUL R29, R70.reuse, R33 ;  /* 0x00000021461d7220 */ /* 0x040fe20000400000 */
[--C-:B------:R-:W-:Y:S02]  /*65c0*/  HADD2.F32 R105, -RZ, R106.reuse.H0_H0 ;  /* 0x2000006aff697230 */ /* 0x100fe40000004100 */
[C---:B------:R-:W-:Y:S01]  /*65d0*/  FMUL R32, R70.reuse, R36 ;  /* 0x0000002446207220 */ /* 0x040fe20000400000 */
[----:B------:R-:W-:Y:S01]  /*65e0*/  F2FP.F16.E5M2.UNPACK_B R96, R145.H1 ;  /* 0x00000091ff60723e */ /* 0x000fe200030004ff */
[----:B------:R-:W-:Y:S02]  /*65f0*/  HADD2.F32 R106, -RZ, R106.H1_H1 ;  /* 0x3000006aff6a7230 */ /* 0x000fe40000004100 */
[C---:B------:R-:W-:Y:S01]  /*6600*/  FMUL R33, R70.reuse, R37 ;  /* 0x0000002546217220 */ /* 0x040fe20000400000 */
[C---:B------:R-:W-:Y:S01]  /*6610*/  FMUL R36, R70.reuse, R40 ;  /* 0x0000002846247220 */ /* 0x040fe20000400000 */
[----:B------:R-:W-:Y:S01]  /*6620*/  F2FP.F16.E5M2.UNPACK_B R100, R146.H1 ;  /* 0x00000092ff64723e */ /* 0x000fe200030004ff */
        /* <DEDUP_REMOVED lines=8> */
[----:B------:R-:W-:Y:S01]  /*66b0*/  F2FP.F16.E5M2.UNPACK_B R110, R149 ;  /* 0x00000095ff6e723e */ /* 0x000fe200020004ff */
[C---:B------:R-:W-:Y:S01]  /*66c0*/  FMUL R49, R70.reuse, R53 ;  /* 0x0000003546317220 */ /* 0x040fe20000400000 */
[C---:B------:R-:W-:Y:S01]  /*66d0*/  FMUL R52, R70.reuse, R56 ;  /* 0x0000003846347220 */ /* 0x040fe20000400000 */
[----:B------:R-:W-:Y:S01]  /*66e0*/  F2FP.F16.E5M2.UNPACK_B R112, R149.H1 ;  /* 0x00000095ff70723e */ /* 0x000fe200030004ff */
[C---:B------:R-:W-:Y:S01]  /*66f0*/  FMUL R53, R70.reuse, R57 ;  /* 0x0000003946357220 */ /* 0x040fe20000400000 */
[--C-:B------:R-:W-:Y:S02]  /*6700*/  HADD2.F32 R109, -RZ, R110.reuse.H0_H0 ;  /* 0x2000006eff6d7230 */ /* 0x100fe40000004100 */
[C---:B------:R-:W-:Y:S01]  /*6710*/  FMUL R56, R70.reuse, R60 ;  /* 0x0000003c46387220 */ /* 0x040fe20000400000 */
[----:B------:R-:W-:Y:S01]  /*6720*/  F2FP.F16.E5M2.UNPACK_B R114, R150 ;  /* 0x00000096ff72723e */ /* 0x000fe200020004ff */
[----:B------:R-:W-:Y:S02]  /*6730*/  HADD2.F32 R110, -RZ, R110.H1_H1 ;  /* 0x3000006eff6e7230 */ /* 0x000fe40000004100 */
[C---:B------:R-:W-:Y:S01]  /*6740*/  FMUL R57, R70.reuse, R61 ;  /* 0x0000003d46397220 */ /* 0x040fe20000400000 */
[C---:B------:R-:W-:Y:S01]  /*6750*/  FMUL R60, R70.reuse, R64 ;  /* 0x00000040463c7220 */ /* 0x040fe20000400000 */
[----:B------:R-:W-:Y:S01]  /*6760*/  F2FP.F16.E5M2.UNPACK_B R116, R150.H1 ;  /* 0x00000096ff74723e */ /* 0x000fe200030004ff */
[--C-:B------:R-:W-:Y:S02]  /*6770*/  HADD2.F32 R113, -RZ, R114.reuse.H0_H0 ;  /* 0x20000072ff717230 */ /* 0x100fe40000004100 */
[C---:B------:R-:W-:Y:S01]  /*6780*/  FMUL R61, R70.reuse, R65 ;  /* 0x00000041463d7220 */ /* 0x040fe20000400000 */
[----:B------:R-:W-:Y:S02]  /*6790*/  HADD2.F32 R114, -RZ, R114.H1_H1 ;  /* 0x30000072ff727230 */ /* 0x000fe40000004100 */
[C---:B------:R-:W-:Y:S01]  /*67a0*/  FMUL R3, R70.reuse, R6 ;  /* 0x0000000646037220 */ /* 0x040fe20000400000 */
[----:B------:R-:W-:Y:S01]  /*67b0*/  F2FP.F16.E5M2.UNPACK_B R118, R151 ;  /* 0x00000097ff76723e */ /* 0x000fe200020004ff */
[C---:B------:R-:W-:Y:S01]  /*67c0*/  FMUL R7, R70.reuse, R7 ;  /* 0x0000000746077220 */ /* 0x040fe20000400000 */
[C---:B------:R-:W-:Y:S01]  /*67d0*/  FMUL R6, R70.reuse, R10 ;  /* 0x0000000a46067220 */ /* 0x040fe20000400000 */
[----:B------:R-:W-:Y:S01]  /*67e0*/  F2FP.F16.E5M2.UNPACK_B R120, R151.H1 ;  /* 0x00000097ff78723e */ /* 0x000fe200030004ff */
[C---:B------:R-:W-:Y:S01]  /*67f0*/  FFMA R3, R73.reuse, R74, R3 ;  /* 0x0000004a49037223 */ /* 0x040fe20000000003 */
[C---:B------:R-:W-:Y:S01]  /*6800*/  FFMA R7, R73.reuse, R76, R7 ;  /* 0x0000004c49077223 */ /* 0x040fe20000000007 */
[----:B------:R-:W-:Y:S01]  /*6810*/  F2FP.F16.E5M2.UNPACK_B R122, R152 ;  /* 0x00000098ff7a723e */ /* 0x000fe200020004ff */
[C---:B------:R-:W-:Y:S01]  /*6820*/  FFMA R4, R73.reuse, R77, R4 ;  /* 0x0000004d49047223 */ /* 0x040fe20000000004 */
[C---:B------:R-:W-:Y:S01]  /*6830*/  FFMA R5, R73.reuse, R78, R5 ;  /* 0x0000004e49057223 */ /* 0x040fe20000000005 */
[----:B------:R-:W-:Y:S01]  /*6840*/  F2FP.F16.E5M2.UNPACK_B R124, R152.H1 ;  /* 0x00000098ff7c723e */ /* 0x000fe200030004ff */
[----:B------:R-:W-:Y:S01]  /*6850*/  FFMA R6, R73, R79, R6 ;  /* 0x0000004f49067223 */ /* 0x000fe20000000006 */
[----:B------:R-:W-:Y:S01]  /*6860*/  F2FP.SATFINITE.E5M2.F32.PACK_AB_MERGE_C R179, R7, R3, RZ ;  /* 0x0000000307b3723e */ /* 0x000fe200048060ff */
[----:B------:R-:W-:Y:S02]  /*6870*/  HADD2.F32 R117, -RZ, R118.H0_H0 ;  /* 0x20000076ff757230 */ /* 0x000fe40000004100 */
[----:B------:R-:W-:Y:S01]  /*6880*/  FMUL R11, R70, R11 ;  /* 0x0000000b460b7220 */ /* 0x000fe20000400000 */
[----:B------:R-:W-:Y:S01]  /*6890*/  HADD2.F32 R83, -RZ, R84.H0_H0 ;  /* 0x20000054ff537230 */ /* 0x000fe20000004100 */
[----:B------:R-:W-:Y:S01]  /*68a0*/  F2FP.SATFINITE.E5M2.F32.PACK_AB_MERGE_C R184, R2, R0, R179 ;  /* 0x0000000002b8723e */ /* 0x000fe200048060b3 */
[----:B------:R-:W-:Y:S01]  /*68b0*/  HADD2.F32 R118, -RZ, R118.H1_H1 ;  /* 0x30000076ff767230 */ /* 0x000fe20000004100 */
[----:B------:R-:W-:Y:S01]  /*68c0*/  IADD3 R179, PT, PT, R171, R188, RZ ;  /* 0x000000bcabb37210 */ /* 0x000fe20007ffe0ff */
[C---:B------:R-:W-:Y:S01]  /*68d0*/  FFMA R11, R73.reuse, R80, R11 ;  /* 0x00000050490b7223 */ /* 0x040fe2000000000b */
[C---:B------:R-:W-:Y:S01]  /*68e0*/  FFMA R8, R73.reuse, R81, R8 ;  /* 0x0000005149087223 */ /* 0x040fe20000000008 */
[----:B------:R-:W-:Y:S01]  /*68f0*/  FFMA R9, R73, R82, R9 ;  /* 0x0000005249097223 */ /* 0x000fe20000000009 */
[----:B------:R-:W-:Y:S02]  /*6900*/  HADD2.F32 R121, -RZ, R122.H0_H0 ;  /* 0x2000007aff797230 */ /* 0x000fe40000004100 */
[C---:B------:R-:W-:Y:S01]  /*6910*/  FMUL R10, R70.reuse, R14 ;  /* 0x0000000e460a7220 */ /* 0x040fe20000400000 */
[----:B------:R-:W-:Y:S01]  /*6920*/  HADD2.F32 R84, -RZ, R84.H1_H1 ;  /* 0x30000054ff547230 */ /* 0x000fe20000004100 */
[----:B------:R-:W-:Y:S01]  /*6930*/  F2FP.SATFINITE.E5M2.F32.PACK_AB_MERGE_C R185, R11, R6, RZ ;  /* 0x000000060bb9723e */ /* 0x000fe200048060ff */
[----:B------:R-:W-:Y:S02]  /*6940*/  HADD2.F32 R122, -RZ, R122.H1_H1 ;  /* 0x3000007aff7a7230 */ /* 0x000fe40000004100 */
[----:B------:R-:W-:Y:S01]  /*6950*/  FFMA R10, R73, R83, R10 ;  /* 0x00000053490a7223 */ /* 0x000fe2000000000a */
[C---:B------:R-:W-:Y:S01]  /*6960*/  FMUL R15, R70.reuse, R15 ;  /* 0x0000000f460f7220 */ /* 0x040fe20000400000 */
[--C-:B------:R-:W-:Y:S01]  /*6970*/  HADD2.F32 R87, -RZ, R88.reuse.H0_H0 ;  /* 0x20000058ff577230 */ /* 0x100fe20000004100 */
[----:B------:R-:W-:Y:S01]  /*6980*/  F2FP.SATFINITE.E5M2.F32.PACK_AB_MERGE_C R185, R5, R4, R185 ;  /* 0x0000000405b9723e */ /* 0x000fe200048060b9 */
[----:B------:R-:W-:Y:S02]  /*6990*/  HADD2.F32 R88, -RZ, R88.H1_H1 ;  /* 0x30000058ff587230 */ /* 0x000fe40000004100 */
[C---:B------:R-:W-:Y:S01]  /*69a0*/  FFMA R15, R73.reuse, R84, R15 ;  /* 0x00000054490f7223 */ /* 0x040fe2000000000f */
[C---:B------:R-:W-:Y:S01]  /*69b0*/  FFMA R12, R73.reuse, R85, R12 ;  /* 0x00000055490c7223 */ /* 0x040fe2000000000c */
[----:B------:R-:W-:Y:S01]  /*69c0*/  FFMA R13, R73, R86, R13 ;  /* 0x00000056490d7223 */ /* 0x000fe2000000000d */
[C---:B------:R-:W-:Y:S01]  /*69d0*/  FMUL R14, R70.reuse, R18 ;  /* 0x00000012460e7220 */ /* 0x040fe20000400000 */
[----:B------:R-:W-:Y:S01]  /*69e0*/  F2FP.F16.E5M2.UNPACK_B R126, R153 ;  /* 0x00000099ff7e723e */ /* 0x000fe200020004ff */
[C---:B------:R-:W-:Y:S01]  /*69f0*/  FMUL R19, R70.reuse, R19 ;  /* 0x0000001346137220 */ /* 0x040fe20000400000 */
[----:B------:R-:W-:Y:S01]  /*6a00*/  HADD2.F32 R91, -RZ, R92.H0_H0 ;  /* 0x2000005cff5b7230 */ /* 0x000fe20000004100 */
[----:B------:R-:W-:Y:S01]  /*6a10*/  F2FP.SATFINITE.E5M2.F32.PACK_AB_MERGE_C R186, R15, R10, RZ ;  /* 0x0000000a0fba723e */ /* 0x000fe200048060ff */
[C---:B------:R-:W-:Y:S01]  /*6a20*/  FFMA R14, R73.reuse, R87, R14 ;  /* 0x00000057490e7223 */ /* 0x040fe2000000000e */
[C---:B------:R-:W-:Y:S01]  /*6a30*/  FFMA R19, R73.reuse, R88, R19 ;  /* 0x0000005849137223 */ /* 0x040fe20000000013 */
[C---:B------:R-:W-:Y:S01]  /*6a40*/  FFMA R16, R73.reuse, R89, R16 ;  /* 0x0000005949107223 */ /* 0x040fe20000000010 */
[----:B------:R-:W-:Y:S01]  /*6a50*/  F2FP.F16.E5M2.UNPACK_B R128, R153.H1 ;  /* 0x00000099ff80723e */ /* 0x000fe200030004ff */
[----:B------:R-:W-:Y:S01]  /*6a60*/  FFMA R17, R73, R90, R17 ;  /* 0x0000005a49117223 */ /* 0x000fe20000000011 */
[----:B------:R-:W-:Y:S01]  /*6a70*/  F2FP.SATFINITE.E5M2.F32.PACK_AB_MERGE_C R186, R9, R8, R186 ;  /* 0x0000000809ba723e */ /* 0x000fe200048060ba */
[--C-:B------:R-:W-:Y:S01]  /*6a80*/  HADD2.F32 R125, -RZ, R126.reuse.H0_H0 ;  /* 0x2000007eff7d7230 */ /* 0x100fe20000004100 */
[----:B------:R-:W-:Y:S01]  /*6a90*/  F2FP.SATFINITE.E5M2.F32.PACK_AB_MERGE_C R187, R19, R14, RZ ;  /* 0x0000000e13bb723e */ /* 0x000fe200048060ff */
[----:B------:R-:W-:Y:S02]  /*6aa0*/  HADD2.F32 R126, -RZ, R126.H1_H1 ;  /* 0x3000007eff7e7230 */ /* 0x000fe40000004100 */
[C---:B------:R-:W-:Y:S01]  /*6ab0*/  FMUL R18, R70.reuse, R22 ;  /* 0x0000001646127220 */ /* 0x040fe20000400000 */
[----:B------:R-:W-:Y:S01]  /*6ac0*/  HADD2.F32 R92, -RZ, R92.H1_H1 ;  /* 0x3000005cff5c7230 */ /* 0x000fe20000004100 */
[----:B------:R-:W-:Y:S01]  /*6ad0*/  F2FP.SATFINITE.E5M2.F32.PACK_AB_MERGE_C R187, R13, R12, R187 ;  /* 0x0000000c0dbb723e */ /* 0x000fe200048060bb */
[C---:B------:R-:W-:Y:S01]  /*6ae0*/  FMUL R23, R70.reuse, R23 ;  /* 0x0000001746177220 */ /* 0x040fe20000400000 */
[--C-:B------:R-:W-:Y:S02]  /*6af0*/  HADD2.F32 R95, -RZ, R96.reuse.H0_H0 ;  /* 0x20000060ff5f7230 */ /* 0x100fe40000004100 */
[C---:B------:R-:W-:Y:S01]  /*6b00*/  FFMA R18, R73.reuse, R91, R18 ;  /* 0x0000005b49127223 */ /* 0x040fe20000000012 */
[----:B------:R-:W-:Y:S01]  /*6b10*/  HADD2.F32 R96, -RZ, R96.H1_H1 ;  /* 0x30000060ff607230 */ /* 0x000fe20000004100 */
[----:B------:R1:W-:Y:S01]  /*6b20*/  STS.128 [R137+UR44+0x8200], R184 ;  /* 0x008200b889007988 */ /* 0x0003e20008000c2c */
        /* <DEDUP_REMOVED lines=48> */
[----:B------:R1:W-:Y:S01]  /*6e30*/  STS.128 [R176+0x8010], R192 ;  /* 0x008010c0b0007388 */ /* 0x0003e20000000c00 */
[C---:B------:R-:W-:Y:S01]  /*6e40*/  FFMA R39, R73.reuse, R108, R39 ;  /* 0x0000006c49277223 */ /* 0x040fe20000000027 */
[C---:B------:R-:W-:Y:S01]  /*6e50*/  FFMA R36, R73.reuse, R109, R36 ;  /* 0x0000006d49247223 */ /* 0x040fe20000000024 */
[----:B------:R-:W-:Y:S01]  /*6e60*/  FFMA R37, R73, R110, R37 ;  /* 0x0000006e49257223 */ /* 0x000fe20000000025 */
[----:B------:R-:W-:Y:S01]  /*6e70*/  FMUL R38, R70, R42 ;  /* 0x0000002a46267220 */ /* 0x000fe20000400000 */
[----:B------:R-:W-:Y:S01]  /*6e80*/  ISETP.NE.AND P0, PT, R174, RZ, PT ;  /* 0x000000ffae00720c */ /* 0x000fe20003f05270 */
[C---:B------:R-:W-:Y:S01]  /*6e90*/  FMUL R43, R70.reuse, R43 ;  /* 0x0000002b462b7220 */ /* 0x040fe20000400000 */
[--C-:B------:R-:W-:Y:S01]  /*6ea0*/  HADD2.F32 R115, -RZ, R116.reuse.H0_H0 ;  /* 0x20000074ff737230 */ /* 0x100fe20000004100 */
[----:B------:R-:W-:Y:S01]  /*6eb0*/  F2FP.SATFINITE.E5M2.F32.PACK_AB_MERGE_C R196, R39, R34, RZ ;  /* 0x0000002227c4723e */ /* 0x000fe200048060ff */
[C---:B------:R-:W-:Y:S01]  /*6ec0*/  FFMA R38, R73.reuse, R111, R38 ;  /* 0x0000006f49267223 */ /* 0x040fe20000000026 */
[C---:B------:R-:W-:Y:S01]  /*6ed0*/  FFMA R43, R73.reuse, R112, R43 ;  /* 0x00000070492b7223 */ /* 0x040fe2000000002b */
[----:B------:R-:W-:Y:S01]  /*6ee0*/  FFMA R40, R73, R113, R40 ;  /* 0x0000007149287223 */ /* 0x000fe20000000028 */
[----:B------:R-:W-:Y:S01]  /*6ef0*/  F2FP.SATFINITE.E5M2.F32.PACK_AB_MERGE_C R196, R33, R32, R196 ;  /* 0x0000002021c4723e */ /* 0x000fe200048060c4 */
[----:B------:R-:W-:Y:S01]  /*6f00*/  FFMA R41, R73, R114, R41 ;  /* 0x0000007249297223 */ /* 0x000fe20000000029 */
[----:B------:R-:W-:Y:S01]  /*6f10*/  HADD2.F32 R116, -RZ, R116.H1_H1 ;  /* 0x30000074ff747230 */ /* 0x000fe20000004100 */
[----:B------:R-:W-:Y:S01]  /*6f20*/  F2FP.SATFINITE.E5M2.F32.PACK_AB_MERGE_C R197, R43, R38, RZ ;  /* 0x000000262bc5723e */ /* 0x000fe200048060ff */
[C---:B------:R-:W-:Y:S01]  /*6f30*/  FMUL R42, R70.reuse, R46 ;  /* 0x0000002e462a7220 */ /* 0x040fe20000400000 */
[C---:B------:R-:W-:Y:S01]  /*6f40*/  FMUL R47, R70.reuse, R47 ;  /* 0x0000002f462f7220 */ /* 0x040fe20000400000 */
[--C-:B------:R-:W-:Y:S01]  /*6f50*/  HADD2.F32 R119, -RZ, R120.reuse.H0_H0 ;  /* 0x20000078ff777230 */ /* 0x100fe20000004100 */
[----:B------:R-:W-:Y:S01]  /*6f60*/  F2FP.SATFINITE.E5M2.F32.PACK_AB_MERGE_C R197, R37, R36, R197 ;  /* 0x0000002425c5723e */ /* 0x000fe200048060c5 */
[C---:B------:R-:W-:Y:S01]  /*6f70*/  FFMA R42, R73.reuse, R115, R42 ;  /* 0x00000073492a7223 */ /* 0x040fe2000000002a */
[C---:B------:R-:W-:Y:S01]  /*6f80*/  FFMA R47, R73.reuse, R116, R47 ;  /* 0x00000074492f7223 */ /* 0x040fe2000000002f */
[----:B------:R-:W-:Y:S01]  /*6f90*/  FFMA R44, R73, R117, R44 ;  /* 0x00000075492c7223 */ /* 0x000fe2000000002c */
[----:B------:R-:W-:Y:S01]  /*6fa0*/  ISETP.NE.AND P6, PT, R189, RZ, PT ;  /* 0x000000ffbd00720c */ /* 0x000fe20003fc5270 */
[----:B------:R-:W-:Y:S01]  /*6fb0*/  FFMA R45, R73, R118, R45 ;  /* 0x00000076492d7223 */ /* 0x000fe2000000002d */
[----:B------:R-:W-:Y:S01]  /*6fc0*/  HADD2.F32 R120, -RZ, R120.H1_H1 ;  /* 0x30000078ff787230 */ /* 0x000fe20000004100 */
[----:B------:R-:W-:Y:S01]  /*6fd0*/  F2FP.SATFINITE.E5M2.F32.PACK_AB_MERGE_C R198, R47, R42, RZ ;  /* 0x0000002a2fc6723e */ /* 0x000fe200048060ff */
[C---:B------:R-:W-:Y:S01]  /*6fe0*/  FMUL R46, R70.reuse, R50 ;  /* 0x00000032462e7220 */ /* 0x040fe20000400000 */
[C---:B------:R-:W-:Y:S01]  /*6ff0*/  FMUL R51, R70.reuse, R51 ;  /* 0x0000003346337220 */ /* 0x040fe20000400000 */
[--C-:B------:R-:W-:Y:S02]  /*7000*/  HADD2.F32 R123, -RZ, R124.reuse.H0_H0 ;  /* 0x2000007cff7b7230 */ /* 0x100fe40000004100 */
[C---:B------:R-:W-:Y:S01]  /*7010*/  FMUL R50, R70.reuse, R54 ;  /* 0x0000003646327220 */ /* 0x040fe20000400000 */
[C---:B------:R-:W-:Y:S01]  /*7020*/  FFMA R46, R73.reuse, R119, R46 ;  /* 0x00000077492e7223 */ /* 0x040fe2000000002e */
[----:B------:R-:W-:Y:S02]  /*7030*/  HADD2.F32 R124, -RZ, R124.H1_H1 ;  /* 0x3000007cff7c7230 */ /* 0x000fe40000004100 */
[C---:B------:R-:W-:Y:S01]  /*7040*/  FFMA R51, R73.reuse, R120, R51 ;  /* 0x0000007849337223 */ /* 0x040fe20000000033 */
[C---:B------:R-:W-:Y:S01]  /*7050*/  FMUL R55, R70.reuse, R55 ;  /* 0x0000003746377220 */ /* 0x040fe20000400000 */
[C---:B------:R-:W-:Y:S01]  /*7060*/  FFMA R48, R73.reuse, R121, R48 ;  /* 0x0000007949307223 */ /* 0x040fe20000000030 */
[C---:B------:R-:W-:Y:S01]  /*7070*/  FFMA R49, R73.reuse, R122, R49 ;  /* 0x0000007a49317223 */ /* 0x040fe20000000031 */
[--C-:B------:R-:W-:Y:S02]  /*7080*/  HADD2.F32 R127, -RZ, R128.reuse.H0_H0 ;  /* 0x20000080ff7f7230 */ /* 0x100fe40000004100 */
[C---:B------:R-:W-:Y:S01]  /*7090*/  FFMA R50, R73.reuse, R123, R50 ;  /* 0x0000007b49327223 */ /* 0x040fe20000000032 */
[----:B------:R-:W-:Y:S02]  /*70a0*/  HADD2.F32 R128, -RZ, R128.H1_H1 ;  /* 0x30000080ff807230 */ /* 0x000fe40000004100 */
[C---:B------:R-:W-:Y:S01]  /*70b0*/  FMUL R54, R70.reuse, R58 ;  /* 0x0000003a46367220 */ /* 0x040fe20000400000 */
        /* <DEDUP_REMOVED lines=16> */
[----:B------:R-:W-:Y:S01]  /*71c0*/  FFMA R63, R73, R132, R63 ;  /* 0x00000084493f7223 */ /* 0x000fe2000000003f */
[----:B------:R-:W-:Y:S01]  /*71d0*/  FMUL R67, R70, R67 ;  /* 0x0000004346437220 */ /* 0x000fe20000400000 */
[----:B------:R-:W-:Y:S01]  /*71e0*/  F2FP.SATFINITE.E5M2.F32.PACK_AB_MERGE_C R199, R51, R46, RZ ;  /* 0x0000002e33c7723e */ /* 0x000fe200048060ff */
[C---:B------:R-:W-:Y:S01]  /*71f0*/  FFMA R60, R73.reuse, R133, R60 ;  /* 0x00000085493c7223 */ /* 0x040fe2000000003c */
[C---:B------:R-:W-:Y:S01]  /*7200*/  FFMA R61, R73.reuse, R134, R61 ;  /* 0x00000086493d7223 */ /* 0x040fe2000000003d */
[C---:B------:R-:W-:Y:S01]  /*7210*/  FFMA R62, R73.reuse, R135, R62 ;  /* 0x00000087493e7223 */ /* 0x040fe2000000003e */
[----:B------:R-:W-:Y:S01]  /*7220*/  FFMA R67, R73, R136, R67 ;  /* 0x0000008849437223 */ /* 0x000fe20000000043 */
[----:B------:R-:W-:Y:S02]  /*7230*/  F2FP.SATFINITE.E5M2.F32.PACK_AB_MERGE_C R198, R41, R40, R198 ;  /* 0x0000002829c6723e */ /* 0x000fe400048060c6 */
[----:B------:R-:W-:Y:S02]  /*7240*/  F2FP.SATFINITE.E5M2.F32.PACK_AB_MERGE_C R199, R45, R44, R199 ;  /* 0x0000002c2dc7723e */ /* 0x000fe400048060c7 */
[----:B------:R-:W-:Y:S02]  /*7250*/  F2FP.SATFINITE.E5M2.F32.PACK_AB_MERGE_C R200, R55, R50, RZ ;  /* 0x0000003237c8723e */ /* 0x000fe400048060ff */
[----:B------:R-:W-:Y:S01]  /*7260*/  F2FP.SATFINITE.E5M2.F32.PACK_AB_MERGE_C R201, R59, R54, RZ ;  /* 0x000000363bc9723e */ /* 0x000fe200048060ff */
[----:B------:R1:W-:Y:S01]  /*7270*/  STS.128 [R179+0x8020], R196 ;  /* 0x008020c4b3007388 */ /* 0x0003e20000000c00 */
[----:B------:R-:W-:Y:S02]  /*7280*/  F2FP.SATFINITE.E5M2.F32.PACK_AB_MERGE_C R202, R63, R58, RZ ;  /* 0x0000003a3fca723e */ /* 0x000fe400048060ff */
[----:B------:R-:W-:Y:S02]  /*7290*/  F2FP.SATFINITE.E5M2.F32.PACK_AB_MERGE_C R203, R67, R62, RZ ;  /* 0x0000003e43cb723e */ /* 0x000fe400048060ff */
[----:B------:R-:W-:Y:S02]  /*72a0*/  F2FP.SATFINITE.E5M2.F32.PACK_AB_MERGE_C R200, R49, R48, R200 ;  /* 0x0000003031c8723e */ /* 0x000fe400048060c8 */
[----:B------:R-:W-:Y:S02]  /*72b0*/  F2FP.SATFINITE.E5M2.F32.PACK_AB_MERGE_C R201, R53, R52, R201 ;  /* 0x0000003435c9723e */ /* 0x000fe400048060c9 */
[----:B------:R-:W-:Y:S02]  /*72c0*/  F2FP.SATFINITE.E5M2.F32.PACK_AB_MERGE_C R202, R57, R56, R202 ;  /* 0x0000003839ca723e */ /* 0x000fe400048060ca */
[----:B------:R-:W-:Y:S02]  /*72d0*/  F2FP.SATFINITE.E5M2.F32.PACK_AB_MERGE_C R203, R61, R60, R203 ;  /* 0x0000003c3dcb723e */ /* 0x000fe400048060cb */
[----:B------:R-:W-:Y:S02]  /*72e0*/  LEA R190, R166, UR44, 0x3 ;  /* 0x0000002ca6be7c11 */ /* 0x000fe4000f8e18ff */
[----:B------:R-:W-:Y:S01]  /*72f0*/  @P6 SHF.L.U32 R191, R165, 0x1f, RZ ;  /* 0x0000001fa5bf6819 */ /* 0x000fe200000006ff */
[----:B------:R1:W-:Y:S01]  /*7300*/  STS.128 [R178+0x8010], R200 ;  /* 0x008010c8b2007388 */ /* 0x0003e20000000c00 */
[----:B------:R-:W-:Y:S01]  /*7310*/  @!PT LDS RZ, [RZ] ;  /* 0x00000000fffff984 */ /* 0x000fe20000000800 */
[----:B------:R-:W-:Y:S01]  /*7320*/  @!PT LDS RZ, [RZ] ;  /* 0x00000000fffff984 */ /* 0x000fe20000000800 */
[----:B------:R-:W-:Y:S01]  /*7330*/  @!PT LDS RZ, [RZ] ;  /* 0x00000000fffff984 */ /* 0x000fe20000000800 */
[----:B------:R-:W-:Y:S01]  /*7340*/  @!PT LDS RZ, [RZ] ;  /* 0x00000000fffff984 */ /* 0x000fe20000000800 */
[----:B------:R2:W-:Y:S07]  /*7350*/  MEMBAR.ALL.CTA ;  /* 0x0000000000007992 */ /* 0x0005ee0000008000 */
[----:B--2---:R-:W2:Y:S02]  /*7360*/  FENCE.VIEW.ASYNC.S ;  /* 0x00000000000073c6 */ /* 0x004ea40000000000 */
[----:B--2---:R-:W-:Y:S06]  /*7370*/  BAR.SYNC.DEFER_BLOCKING 0x1, 0x80 ;  /* 0x0042000000007b1d */ /* 0x004fec0000010000 */
[----:B------:R-:W-:Y:S05]  /*7380*/  @P0 BRA `(.L_x_104) ;  /* 0x0000000000280947 */ /* 0x000fea0003800000 */
[----:B------:R-:W-:Y:S01]  /*7390*/  UIADD3 UR4, UPT, UPT, UR44, 0x8200, URZ ;  /* 0x000082002c047890 */ /* 0x000fe2000fffe0ff */
[----:B------:R-:W-:Y:S05]  /*73a0*/  UMOV UR51, UR36 ;  /* 0x0000002400337c82 */ /* 0x000fea0008000000 */
[----:B------:R-:W-:Y:S01]  /*73b0*/  MOV R173, UR4 ;  /* 0x0000000400ad7c02 */ /* 0x000fe20008000f00 */
[----:B------:R-:W-:Y:S03]  /*73c0*/  UIADD3 UR4, UP0, UPT, UR62, 0x680, URZ ;  /* 0x000006803e047890 */ /* 0x000fe6000ff1e0ff */
[----:B------:R-:W-:Y:S01]  /*73d0*/  R2UR UR48, R173 ;  /* 0x00000000ad3072ca */ /* 0x000fe200000e0000 */
[----:B------:R-:W-:Y:S11]  /*73e0*/  UIADD3.X UR5, UPT, UPT, URZ, UR63, URZ, UP0, !UPT ;  /* 0x0000003fff057290 */ /* 0x000ff600087fe4ff */
[----:B------:R-:W-:Y:S01]  /*73f0*/  @!UPT UIADD3 URZ, UPT, UPT, URZ, URZ, URZ ;  /* 0x000000fffffff290 */ /* 0x000fe2000fffe0ff */
[----:B------:R2:W-:Y:S01]  /*7400*/  UTMASTG.3D [UR48], [UR4] ;  /* 0x00000030040073b5 */ /* 0x0005e20008010000 */
[----:B------:R0:W-:Y:S01]  /*7410*/  UTMACMDFLUSH ;  /* 0x00000000000079b7 */ /* 0x0001e20000000000 */
[----:B--2---:R-:W-:Y:S04]  /*7420*/  DEPBAR.LE SB0, 0x1 ;  /* 0x000080400000791a */ /* 0x004fe80000000000 */
.L_x_104:
[----:B------:R-:W-:Y:S05]  /*7430*/  BSYNC.RECONVERGENT B0 ;  /* 0x0000000000007941 */ /* 0x000fea0003800200 */
.L_x_103:
[----:B------:R-:W-:Y:S06]  /*7440*/  BAR.SYNC.DEFER_BLOCKING 0x1, 0x80 ;  /* 0x0042000000007b1d */ /* 0x000fec0000010000 */
[----:B------:R-:W2:Y:S01]  /*7450*/  @P6 SYNCS.PHASECHK.TRANS64.TRYWAIT P0, [R190+URZ+0x30], R191 ;  /* 0x000030bfbe0065a7 */ /* 0x000ea200080011ff */
[----:B------:R-:W-:Y:S01]  /*7460*/  BSSY B1, `(.L_x_105) ;  /* 0x0000023000017945 */ /* 0x000fe20003800000 */
[----:B--2---:R-:W-:Y:S03]  /*7470*/  @P6 SEL R180, RZ, 0x1, !P0 ;  /* 0x00000001ffb46807 */ /* 0x004fe60004000000 */
[----:B------:R-:W-:Y:S05]  /*7480*/  @!P6 BRA `(.L_x_106) ;  /* 0x000000000080e947 */ /* 0x000fea0003800000 */
[----:B------:R-:W-:Y:S01]  /*7490*/  ISETP.NE.AND P1, PT, R181, RZ, PT ;  /* 0x000000ffb500720c */ /* 0x000fe20003f25270 */
[----:B------:R-:W2:Y:S01]  /*74a0*/  S2R R0, SR_CgaCtaId ;  /* 0x0000000000007919 */ /* 0x000ea20000008800 */
[----:B------:R-:W-:Y:S01]  /*74b0*/  ISETP.NE.AND P0, PT, R180, RZ, PT ;  /* 0x000000ffb400720c */ /* 0x000fe20003f05270 */
[----:B------:R-:W-:Y:S10]  /*74c0*/  BSSY B0, `(.L_x_107) ;  /* 0x0000009000007945 */ /* 0x000ff40003800000 */
[----:B------:R-:W-:Y:S04]  /*74d0*/  @P1 IMAD R3, R166, 0x2000, R171 ;  /* 0x00002000a6031824 */ /* 0x000fe800078e02ab */
[C---:B------:R-:W-:Y:S01]  /*74e0*/  @P1 IMAD.IADD R6, R3.reuse, 0x1, R182 ;  /* 0x0000000103061824 */ /* 0x040fe200078e02b6 */
[----:B------:R-:W-:Y:S03]  /*74f0*/  @P1 IADD3 R4, PT, PT, R3, R188, RZ ;  /* 0x000000bc03041210 */ /* 0x000fe60007ffe0ff */
[----:B------:R-:W-:Y:S01]  /*7500*/  @P1 IMAD.IADD R2, R183, 0x1, R6 ;  /* 0x00000001b7021824 */ /* 0x000fe200078e0206 */
[----:B------:R-:W-:Y:S06]  /*7510*/  @P0 BRA `(.L_x_108) ;  /* 0x00000000000c0947 */ /* 0x000fec0003800000 */
[----:B------:R-:W-:Y:S04]  /*7520*/  SHF.L.U32 R5, R165, 0x1f, RZ ;  /* 0x0000001fa5057819 */ /* 0x000fe800000006ff */
[----:B------:R-:W3:Y:S02]  /*7530*/  SYNCS.PHASECHK.TRANS64.TRYWAIT P0, [R190+URZ+0x30], R5 ;  /* 0x00003005be0075a7 */ /* 0x000ee400080011ff */
[----:B---3--:R-:W-:Y:S05]  /*7540*/  @!P0 BRA `(.L_x_109) ;  /* 0x0000004800b88947 */ /* 0x008fea0003800000 */
.L_x_108:
[----:B------:R-:W-:Y:S05]  /*7550*/  BSYNC B0 ;  /* 0x0000000000007941 */ /* 0x000fea0003800000 */
.L_x_107:
[----:B------:R-:W-:Y:S01]  /*7560*/  ISETP.NE.AND P0, PT, R181, RZ, PT ;  /* 0x000000ffb500720c */ /* 0x000fe20003f05270 */
[----:B---3--:R-:W-:Y:S02]  /*7570*/  VIADD R5, R190, 0x50 ;  /* 0x00000050be057836 */ /* 0x008fe40000000000 */
[----:B------:R-:W-:Y:S03]  /*7580*/  VIADD R166, R166, 0x1 ;  /* 0x00000001a6a67836 */ /* 0x000fe60000000000 */
[----:B--2---:R-:W-:Y:S07]  /*7590*/  PRMT R0, R0, 0x654, R5 ;  /* 0x0000065400007816 */ /* 0x004fee0000000005 */
[----:B------:R2:W3:Y:S04]  /*75a0*/  @P0 LDS.128 R140, [R3] ;  /* 0x00000000038c0984 */ /* 0x0004e80000000c00 */
[----:B------:R2:W4:Y:S04]  /*75b0*/  @P0 LDS.128 R148, [R4+0x20] ;  /* 0x0000200004940984 */ /* 0x0005280000000c00 */
        /* <DEDUP_REMOVED lines=12> */
[----:B--234-:R-:W-:Y:S02]  /*7680*/  LOP3.LUT R165, R165, R0, RZ, 0x3c, !PT ;  /* 0x00000000a5a57212 */ /* 0x01cfe400078e3cff */
.L_x_106:
[----:B------:R-:W-:Y:S05]  /*7690*/  BSYNC B1 ;  /* 0x0000000000017941 */ /* 0x000fea0003800000 */
.L_x_105:
[----:B------:R-:W-:Y:S01]  /*76a0*/  VIADD R0, R71, 0x40 ;  /* 0x0000004047007836 */ /* 0x000fe20000000000 */
[----:B------:R-:W-:Y:S04]  /*76b0*/  BSSY.RECONVERGENT B6, `(.L_x_110) ;  /* 0x0000015000067945 */ /* 0x000fe80003800200 */
[----:B------:R-:W-:Y:S04]  /*76c0*/  SHF.R.U32.HI R0, RZ, 0x15, R0 ;  /* 0x00000015ff007819 */ /* 0x000fe80000011600 */
[----:B------:R-:W-:Y:S11]  /*76d0*/  LOP3.LUT P0, RZ, R0, 0x3, R159, 0x48, !PT ;  /* 0x0000000300ff7812 */ /* 0x000ff6000780489f */
[----:B------:R-:W-:Y:S02]  /*76e0*/  @!UPT UIADD3 URZ, UPT, UPT, URZ, URZ, URZ ;  /* 0x000000fffffff290 */ /* 0x000fe4000fffe0ff */
        /* <DEDUP_REMOVED lines=8> */
[----:B------:R-:W5:Y:S01]  /*7770*/  LDCU.64 UR4, c[0x4][0x18] ;  /* 0x01000300ff0477ac */ /* 0x000f620008000a00 */
[----:B--2---:R-:W-:Y:S01]  /*7780*/  MOV R5, UR9 ;  /* 0x0000000900057c02 */ /* 0x004fe20008000f00 */
[----:B------:R-:W-:Y:S01]  /*7790*/  IMAD.U32 R4, RZ, RZ, UR8 ;  /* 0x00000008ff047e24 */ /* 0x000fe2000f8e00ff */
[----:B---3--:R-:W-:Y:S01]  /*77a0*/  MOV R7, UR7 ;  /* 0x0000000700077c02 */ /* 0x008fe20008000f00 */
[----:B------:R-:W-:Y:S01]  /*77b0*/  IMAD.U32 R6, RZ, RZ, UR6 ;  /* 0x00000006ff067e24 */ /* 0x000fe2000f8e00ff */
[----:B-----5:R-:W-:Y:S01]  /*77c0*/  MOV R11, UR5 ;  /* 0x00000005000b7c02 */ /* 0x020fe20008000f00 */
[----:B------:R-:W-:Y:S02]  /*77d0*/  IMAD.U32 R10, RZ, RZ, UR4 ;  /* 0x00000004ff0a7e24 */ /* 0x000fe4000f8e00ff */
[----:B------:R-:W-:Y:S07]  /*77e0*/  LEPC R20, `(.L_x_111) ;  /* 0x000000001014794e */ /* 0x000fee0000000000 */
[----:B-1--4-:R-:W-:Y:S05]  /*77f0*/  CALL.ABS.NOINC R2 ;  /* 0x0000000002007343 */ /* 0x012fea0003c00000 */
.L_x_111:
[----:B------:R-:W-:Y:S05]  /*7800*/  BSYNC.RECONVERGENT B6 ;  /* 0x0000000000067941 */ /* 0x000fea0003800200 */
.L_x_110:
[----:B------:R-:W-:Y:S01]  /*7810*/  F2FP.F16.E5M2.UNPACK_B R4, R141 ;  /* 0x0000008dff04723e */ /* 0x000fe200020004ff */
[----:B------:R-:W-:Y:S05]  /*7820*/  WARPSYNC.ALL ;  /* 0x0000000000007948 */ /* 0x000fea0003800000 */
[----:B------:R-:W-:Y:S01]  /*7830*/  R2UR UR4, R71 ;  /* 0x00000000470472ca */ /* 0x000fe200000e0000 */
[--C-:B------:R-:W-:Y:S01]  /*7840*/  HADD2.F32 R78, -RZ, R4.reuse.H0_H0 ;  /* 0x20000004ff4e7230 */ /* 0x100fe20000004100 */
[-C--:B------:R-:W-:Y:S01]  /*7850*/  F2FP.F16.E5M2.UNPACK_B R0, R140.reuse ;  /* 0x0000008cff00723e */ /* 0x080fe200020004ff */
[----:B------:R-:W-:Y:S01]  /*7860*/  HADD2.F32 R75, -RZ, R4.H1_H1 ;  /* 0x30000004ff4b7230 */ /* 0x000fe20000004100 */
[----:B------:R-:W-:Y:S01]  /*7870*/  F2FP.F16.E5M2.UNPACK_B R4, R143 ;  /* 0x0000008fff04723e */ /* 0x000fe200020004ff */
[----:B------:R-:W-:Y:S01]  /*7880*/  BSSY.RECONVERGENT B0, `(.L_x_112) ;  /* 0x0000116000007945 */ /* 0x000fe20003800200 */
[----:B------:R-:W-:Y:S01]  /*7890*/  F2FP.F16.E5M2.UNPACK_B R3, R140.H1 ;  /* 0x0000008cff03723e */ /* 0x000fe200030004ff */
[--C-:B------:R-:W-:Y:S01]  /*78a0*/  HADD2.F32 R2, -RZ, R0.reuse.H0_H0 ;  /* 0x20000000ff027230 */ /* 0x100fe20000004100 */
[----:B-1----:R-:W-:Y:S01]  /*78b0*/  F2FP.F16.E5M2.UNPACK_B R127, R154 ;  /* 0x0000009aff7f723e */ /* 0x002fe200020004ff */
[----:B------:R-:W-:Y:S01]  /*78c0*/  HADD2.F32 R72, -RZ, R0.H1_H1 ;  /* 0x30000000ff487230 */ /* 0x000fe20000004100 */
[----:B------:R-:W-:Y:S01]  /*78d0*/  F2FP.F16.E5M2.UNPACK_B R0, R141.H1 ;  /* 0x0000008dff00723e */ /* 0x000fe200030004ff */
[--C-:B------:R-:W-:Y:S01]  /*78e0*/  HADD2.F32 R74, -RZ, R3.reuse.H0_H0 ;  /* 0x20000003ff4a7230 */ /* 0x100fe20000004100 */
[----:B------:R-:W-:Y:S01]  /*78f0*/  F2FP.F16.E5M2.UNPACK_B R117, R151.H1 ;  /* 0x00000097ff75723e */ /* 0x000fe200030004ff */
[----:B------:R-:W-:Y:S01]  /*7900*/  HADD2.F32 R76, -RZ, R3.H1_H1 ;  /* 0x30000003ff4c7230 */ /* 0x000fe20000004100 */
[-C--:B------:R-:W-:Y:S01]  /*7910*/  F2FP.F16.E5M2.UNPACK_B R3, R142.reuse ;  /* 0x0000008eff03723e */ /* 0x080fe200020004ff */
[--C-:B------:R-:W-:Y:S01]  /*7920*/  HADD2.F32 R80, -RZ, R0.reuse.H0_H0 ;  /* 0x20000000ff507230 */ /* 0x100fe20000004100 */
[----:B------:R-:W-:Y:S01]  /*7930*/  ISETP.NE.AND P0, PT, R174, RZ, PT ;  /* 0x000000ffae00720c */ /* 0x000fe20003f05270 */
[----:B------:R-:W-:Y:S01]  /*7940*/  HADD2.F32 R77, -RZ, R0.H1_H1 ;  /* 0x30000000ff4d7230 */ /* 0x000fe20000004100 */
[----:B------:R-:W-:Y:S01]  /*7950*/  F2FP.F16.E5M2.UNPACK_B R0, R142.H1 ;  /* 0x0000008eff00723e */ /* 0x000fe200030004ff */
[--C-:B------:R-:W-:Y:S01]  /*7960*/  HADD2.F32 R82, -RZ, R3.reuse.H0_H0 ;  /* 0x20000003ff527230 */ /* 0x100fe20000004100 */
[----:B------:R-:W-:Y:S01]  /*7970*/  ISETP.NE.AND P6, PT, R189, RZ, PT ;  /* 0x000000ffbd00720c */ /* 0x000fe20003fc5270 */
[----:B------:R-:W-:Y:S01]  /*7980*/  HADD2.F32 R79, -RZ, R3.H1_H1 ;  /* 0x30000003ff4f7230 */ /* 0x000fe20000004100 */
[----:B------:R-:W-:Y:S01]  /*7990*/  F2FP.F16.E5M2.UNPACK_B R3, R143.H1 ;  /* 0x0000008fff03723e */ /* 0x000fe200030004ff */
[--C-:B------:R-:W-:Y:S02]  /*79a0*/  HADD2.F32 R84, -RZ, R0.reuse.H0_H0 ;  /* 0x20000000ff547230 */ /* 0x100fe40000004100 */
[----:B------:R-:W-:Y:S01]  /*79b0*/  HADD2.F32 R81, -RZ, R0.H1_H1 ;  /* 0x30000000ff517230 */ /* 0x000fe20000004100 */
[-C--:B------:R-:W-:Y:S01]  /*79c0*/  F2FP.F16.E5M2.UNPACK_B R0, R144.reuse ;  /* 0x00000090ff00723e */ /* 0x080fe200020004ff */
[--C-:B------:R-:W-:Y:S02]  /*79d0*/  HADD2.F32 R86, -RZ, R4.reuse.H0_H0 ;  /* 0x20000004ff567230 */ /* 0x100fe40000004100 */
[----:B------:R-:W-:Y:S01]  /*79e0*/  HADD2.F32 R83, -RZ, R4.H1_H1 ;  /* 0x30000004ff537230 */ /* 0x000fe20000004100 */
[-C--:B------:R-:W-:Y:S01]  /*79f0*/  F2FP.F16.E5M2.UNPACK_B R4, R145.reuse ;  /* 0x00000091ff04723e */ /* 0x080fe200020004ff */
[--C-:B------:R-:W-:Y:S02]  /*7a00*/  HADD2.F32 R90, -RZ, R0.reuse.H0_H0 ;  /* 0x20000000ff5a7230 */ /* 0x100fe40000004100 */
[----:B------:R-:W-:Y:S01]  /*7a10*/  HADD2.F32 R87, -RZ, R0.H1_H1 ;  /* 0x30000000ff577230 */ /* 0x000fe20000004100 */
[----:B------:R-:W-:Y:S01]  /*7a20*/  F2FP.F16.E5M2.UNPACK_B R0, R145.H1 ;  /* 0x00000091ff00723e */ /* 0x000fe200030004ff */
[--C-:B------:R-:W-:Y:S02]  /*7a30*/  HADD2.F32 R88, -RZ, R3.reuse.H0_H0 ;  /* 0x20000003ff587230 */ /* 0x100fe40000004100 */
[----:B------:R-:W-:Y:S01]  /*7a40*/  HADD2.F32 R85, -RZ, R3.H1_H1 ;  /* 0x30000003ff557230 */ /* 0x000fe20000004100 */
[----:B------:R-:W-:Y:S01]  /*7a50*/  F2FP.F16.E5M2.UNPACK_B R3, R144.H1 ;  /* 0x00000090ff03723e */ /* 0x000fe200030004ff */
[--C-:B------:R-:W-:Y:S02]  /*7a60*/  HADD2.F32 R96, -RZ, R0.reuse.H0_H0 ;  /* 0x20000000ff607230 */ /* 0x100fe40000004100 */
[----:B------:R-:W-:Y:S01]  /*7a70*/  HADD2.F32 R93, -RZ, R0.H1_H1 ;  /* 0x30000000ff5d7230 */ /* 0x000fe20000004100 */
[-C--:B------:R-:W-:Y:S01]  /*7a80*/  F2FP.F16.E5M2.UNPACK_B R0, R146.reuse.H1 ;  /* 0x00000092ff00723e */ /* 0x080fe200030004ff */
[--C-:B------:R-:W-:Y:S02]  /*7a90*/  HADD2.F32 R94, -RZ, R4.reuse.H0_H0 ;  /* 0x20000004ff5e7230 */ /* 0x100fe40000004100 */
[----:B------:R-:W-:Y:S01]  /*7aa0*/  HADD2.F32 R91, -RZ, R4.H1_H1 ;  /* 0x30000004ff5b7230 */ /* 0x000fe20000004100 */
[----:B------:R-:W-:Y:S01]  /*7ab0*/  F2FP.F16.E5M2.UNPACK_B R4, R147 ;  /* 0x00000093ff04723e */ /* 0x000fe200020004ff */
[--C-:B------:R-:W-:Y:S02]  /*7ac0*/  HADD2.F32 R92, -RZ, R3.reuse.H0_H0 ;  /* 0x20000003ff5c7230 */ /* 0x100fe40000004100 */
[----:B------:R-:W-:Y:S01]  /*7ad0*/  HADD2.F32 R89, -RZ, R3.H1_H1 ;  /* 0x30000003ff597230 */ /* 0x000fe20000004100 */
[----:B------:R-:W-:Y:S01]  /*7ae0*/  F2FP.F16.E5M2.UNPACK_B R3, R146 ;  /* 0x00000092ff03723e */ /* 0x000fe200020004ff */
[--C-:B------:R-:W-:Y:S02]  /*7af0*/  HADD2.F32 R100, -RZ, R0.reuse.H0_H0 ;  /* 0x20000000ff647230 */ /* 0x100fe40000004100 */
[----:B------:R-:W-:Y:S01]  /*7b00*/  HADD2.F32 R97, -RZ, R0.H1_H1 ;  /* 0x30000000ff617230 */ /* 0x000fe20000004100 */
[-C--:B------:R-:W-:Y:S01]  /*7b10*/  F2FP.F16.E5M2.UNPACK_B R0, R148.reuse ;  /* 0x00000094ff00723e */ /* 0x080fe200020004ff */
[--C-:B------:R-:W-:Y:S02]  /*7b20*/  HADD2.F32 R102, -RZ, R4.reuse.H0_H0 ;  /* 0x20000004ff667230 */ /* 0x100fe40000004100 */
[----:B------:R-:W-:Y:S01]  /*7b30*/  HADD2.F32 R99, -RZ, R4.H1_H1 ;  /* 0x30000004ff637230 */ /* 0x000fe20000004100 */
[----:B------:R-:W-:Y:S01]  /*7b40*/  F2FP.F16.E5M2.UNPACK_B R4, R149 ;  /* 0x00000095ff04723e */ /* 0x000fe200020004ff */
[--C-:B------:R-:W-:Y:S02]  /*7b50*/  HADD2.F32 R98, -RZ, R3.reuse.H0_H0 ;  /* 0x20000003ff627230 */ /* 0x100fe40000004100 */
[----:B------:R-:W-:Y:S01]  /*7b60*/  HADD2.F32 R95, -RZ, R3.H1_H1 ;  /* 0x30000003ff5f7230 */ /* 0x000fe20000004100 */
[----:B------:R-:W-:Y:S01]  /*7b70*/  F2FP.F16.E5M2.UNPACK_B R3, R147.H1 ;  /* 0x00000093ff03723e */ /* 0x000fe200030004ff */
[--C-:B------:R-:W-:Y:S02]  /*7b80*/  HADD2.F32 R106, -RZ, R0.reuse.H0_H0 ;  /* 0x20000000ff6a7230 */ /* 0x100fe40000004100 */
[----:B------:R-:W-:Y:S01]  /*7b90*/  HADD2.F32 R103, -RZ, R0.H1_H1 ;  /* 0x30000000ff677230 */ /* 0x000fe20000004100 */
[----:B------:R-:W-:Y:S01]  /*7ba0*/  F2FP.F16.E5M2.UNPACK_B R0, R148.H1 ;  /* 0x00000094ff00723e */ /* 0x000fe200030004ff */
[--C-:B------:R-:W-:Y:S02]  /*7bb0*/  HADD2.F32 R110, -RZ, R4.reuse.H0_H0 ;  /* 0x20000004ff6e7230 */ /* 0x100fe40000004100 */
[----:B------:R-:W-:Y:S02]  /*7bc0*/  HADD2.F32 R107, -RZ, R4.H1_H1 ;  /* 0x30000004ff6b7230 */ /* 0x000fe40000004100 */
[--C-:B------:R-:W-:Y:S01]  /*7bd0*/  HADD2.F32 R104, -RZ, R3.reuse.H0_H0 ;  /* 0x20000003ff687230 */ /* 0x100fe20000004100 */
[----:B------:R-:W1:Y:S01]  /*7be0*/  LDTM.x64 R4, tmem[UR4+0x40] ;  /* 0x00004004000479ee */ /* 0x000e620008340000 */
[----:B------:R-:W-:Y:S01]  /*7bf0*/  HADD2.F32 R101, -RZ, R3.H1_H1 ;  /* 0x30000003ff657230 */ /* 0x000fe20000004100 */
[----:B------:R-:W-:Y:S01]  /*7c00*/  F2FP.F16.E5M2.UNPACK_B R3, R149.H1 ;  /* 0x00000095ff03723e */ /* 0x000fe200030004ff */
        /* <DEDUP_REMOVED lines=14> */
[----:B------:R-:W-:Y:S01]  /*7cf0*/  F2FP.F16.E5M2.UNPACK_B R0, R152.H1 ;  /* 0x00000098ff00723e */ /* 0x000fe200030004ff */
[--C-:B------:R-:W-:Y:S02]  /*7d00*/  HADD2.F32 R122, -RZ, R3.reuse.H0_H0 ;  /* 0x20000003ff7a7230 */ /* 0x100fe40000004100 */
[C---:B-1----:R-:W-:Y:S01]  /*7d10*/  FMUL R7, R70.reuse, R7 ;  /* 0x0000000746077220 */ /* 0x042fe20000400000 */
        /* <DEDUP_REMOVED lines=10> */
[C---:B------:R-:W-:Y:S01]  /*7dc0*/  FMUL R0, R70.reuse, R4 ;  /* 0x0000000446007220 */ /* 0x040fe20000400000 */
[--C-:B------:R-:W-:Y:S01]  /*7dd0*/  HADD2.F32 R130, -RZ, R127.reuse.H0_H0 ;  /* 0x2000007fff827230 */ /* 0x100fe20000004100 */
[----:B------:R-:W-:Y:S01]  /*7de0*/  F2FP.F16.E5M2.UNPACK_B R4, R155 ;  /* 0x0000009bff04723e */ /* 0x000fe200020004ff */
[----:B------:R-:W-:Y:S02]  /*7df0*/  HADD2.F32 R127, -RZ, R127.H1_H1 ;  /* 0x3000007fff7f7230 */ /* 0x000fe40000004100 */
[C---:B------:R-:W-:Y:S01]  /*7e00*/  FFMA R0, R73.reuse, R2, R0 ;  /* 0x0000000249007223 */ /* 0x040fe20000000000 */
[C---:B------:R-:W-:Y:S01]  /*7e10*/  FMUL R2, R70.reuse, R5 ;  /* 0x0000000546027220 */ /* 0x040fe20000400000 */
[--C-:B------:R-:W-:Y:S01]  /*7e20*/  HADD2.F32 R132, -RZ, R3.reuse.H0_H0 ;  /* 0x20000003ff847230 */ /* 0x100fe20000004100 */
[----:B------:R-:W-:Y:S01]  /*7e30*/  F2FP.F16.E5M2.UNPACK_B R5, R155.H1 ;  /* 0x0000009bff05723e */ /* 0x000fe200030004ff */
[----:B------:R-:W-:Y:S02]  /*7e40*/  HADD2.F32 R129, -RZ, R3.H1_H1 ;  /* 0x30000003ff817230 */ /* 0x000fe40000004100 */
[C---:B------:R-:W-:Y:S01]  /*7e50*/  FFMA R2, R73.reuse, R72, R2 ;  /* 0x0000004849027223 */ /* 0x040fe20000000002 */
[--C-:B------:R-:W-:Y:S02]  /*7e60*/  HADD2.F32 R72, -RZ, R4.reuse.H0_H0 ;  /* 0x20000004ff487230 */ /* 0x100fe40000004100 */
[C---:B------:R-:W-:Y:S01]  /*7e70*/  FMUL R3, R70.reuse, R6 ;  /* 0x0000000646037220 */ /* 0x040fe20000400000 */
[----:B------:R-:W-:Y:S02]  /*7e80*/  HADD2.F32 R131, -RZ, R4.H1_H1 ;  /* 0x30000004ff837230 */ /* 0x000fe40000004100 */
[C---:B------:R-:W-:Y:S01]  /*7e90*/  FMUL R4, R70.reuse, R9 ;  /* 0x0000000946047220 */ /* 0x040fe20000400000 */
[--C-:B------:R-:W-:Y:S02]  /*7ea0*/  HADD2.F32 R133, -RZ, R5.reuse.H1_H1 ;  /* 0x30000005ff857230 */ /* 0x100fe40000004100 */
[C---:B------:R-:W-:Y:S01]  /*7eb0*/  FFMA R3, R73.reuse, R74, R3 ;  /* 0x0000004a49037223 */ /* 0x040fe20000000003 */
[----:B------:R-:W-:Y:S01]  /*7ec0*/  FFMA R7, R73, R76, R7 ;  /* 0x0000004c49077223 */ /* 0x000fe20000000007 */
[----:B------:R-:W-:Y:S02]  /*7ed0*/  HADD2.F32 R74, -RZ, R5.H0_H0 ;  /* 0x20000005ff4a7230 */ /* 0x000fe40000004100 */
[C---:B------:R-:W-:Y:S01]  /*7ee0*/  FMUL R5, R70.reuse, R10 ;  /* 0x0000000a46057220 */ /* 0x040fe20000400000 */
[C---:B------:R-:W-:Y:S01]  /*7ef0*/  FMUL R6, R70.reuse, R11 ;  /* 0x0000000b46067220 */ /* 0x040fe20000400000 */
[C---:B------:R-:W-:Y:S01]  /*7f00*/  FMUL R11, R70.reuse, R16 ;  /* 0x00000010460b7220 */ /* 0x040fe20000400000 */
[----:B------:R-:W-:Y:S01]  /*7f10*/  F2FP.SATFINITE.E5M2.F32.PACK_AB_MERGE_C R135, R7, R3, RZ ;  /* 0x000000030787723e */ /* 0x000fe200048060ff */
[C---:B------:R-:W-:Y:S01]  /*7f20*/  FMUL R3, R70.reuse, R8 ;  /* 0x0000000846037220 */ /* 0x040fe20000400000 */
[C---:B------:R-:W-:Y:S01]  /*7f30*/  FMUL R7, R70.reuse, R12 ;  /* 0x0000000c46077220 */ /* 0x040fe20000400000 */
[C---:B------:R-:W-:Y:S01]  /*7f40*/  FMUL R8, R70.reuse, R13 ;  /* 0x0000000d46087220 */ /* 0x040fe20000400000 */
[C---:B------:R-:W-:Y:S01]  /*7f50*/  FMUL R12, R70.reuse, R17 ;  /* 0x00000011460c7220 */ /* 0x040fe20000400000 */
[C---:B------:R-:W-:Y:S01]  /*7f60*/  FFMA R3, R73.reuse, R78, R3 ;  /* 0x0000004e49037223 */ /* 0x040fe20000000003 */
[C---:B------:R-:W-:Y:S01]  /*7f70*/  FFMA R4, R73.reuse, R75, R4 ;  /* 0x0000004b49047223 */ /* 0x040fe20000000004 */
[C---:B------:R-:W-:Y:S01]  /*7f80*/  FFMA R5, R73.reuse, R80, R5 ;  /* 0x0000005049057223 */ /* 0x040fe20000000005 */
[C---:B------:R-:W-:Y:S01]  /*7f90*/  FFMA R6, R73.reuse, R77, R6 ;  /* 0x0000004d49067223 */ /* 0x040fe20000000006 */
[C---:B------:R-:W-:Y:S01]  /*7fa0*/  FFMA R7, R73.reuse, R82, R7 ;  /* 0x0000005249077223 */ /* 0x040fe20000000007 */
[C---:B------:R-:W-:Y:S01]  /*7fb0*/  FFMA R8, R73.reuse, R79, R8 ;  /* 0x0000004f49087223 */ /* 0x040fe20000000008 */
[C---:B------:R-:W-:Y:S01]  /*7fc0*/  FMUL R16, R70.reuse, R21 ;  /* 0x0000001546107220 */ /* 0x040fe20000400000 */
[----:B------:R-:W-:Y:S01]  /*7fd0*/  FMUL R9, R70, R14 ;  /* 0x0000000e46097220 */ /* 0x000fe20000400000 */
[----:B------:R-:W-:Y:S01]  /*7fe0*/  F2FP.SATFINITE.E5M2.F32.PACK_AB_MERGE_C R5, R6, R5, RZ ;  /* 0x000000050605723e */ /* 0x000fe200048060ff */
[C---:B------:R-:W-:Y:S01]  /*7ff0*/  FMUL R10, R70.reuse, R15 ;  /* 0x0000000f460a7220 */ /* 0x040fe20000400000 */
[C---:B------:R-:W-:Y:S01]  /*8000*/  FMUL R15, R70.reuse, R20 ;  /* 0x00000014460f7220 */ /* 0x040fe20000400000 */
[C---:B------:R-:W-:Y:S01]  /*8010*/  FFMA R9, R73.reuse, R84, R9 ;  /* 0x0000005449097223 */ /* 0x040fe20000000009 */
[C---:B------:R-:W-:Y:S01]  /*8020*/  FMUL R20, R70.reuse, R25 ;  /* 0x0000001946147220 */ /* 0x040fe20000400000 */
[C---:B------:R-:W-:Y:S01]  /*8030*/  FFMA R10, R73.reuse, R81, R10 ;  /* 0x00000051490a7223 */ /* 0x040fe2000000000a */
[C---:B------:R-:W-:Y:S01]  /*8040*/  FFMA R11, R73.reuse, R86, R11 ;  /* 0x00000056490b7223 */ /* 0x040fe2000000000b */
[C---:B------:R-:W-:Y:S01]  /*8050*/  FFMA R12, R73.reuse, R83, R12 ;  /* 0x00000053490c7223 */ /* 0x040fe2000000000c */
[C---:B------:R-:W-:Y:S01]  /*8060*/  FMUL R13, R70.reuse, R18 ;  /* 0x00000012460d7220 */ /* 0x040fe20000400000 */
[----:B------:R-:W-:Y:S01]  /*8070*/  FMUL R14, R70, R19 ;  /* 0x00000013460e7220 */ /* 0x000fe20000400000 */
[----:B------:R-:W-:Y:S01]  /*8080*/  F2FP.SATFINITE.E5M2.F32.PACK_AB_MERGE_C R9, R10, R9, RZ ;  /* 0x000000090a09723e */ /* 0x000fe200048060ff */
[C---:B------:R-:W-:Y:S01]  /*8090*/  FMUL R19, R70.reuse, R24 ;  /* 0x0000001846137220 */ /* 0x040fe20000400000 */
        /* <DEDUP_REMOVED lines=17> */
[----:B------:R-:W-:Y:S01]  /*81b0*/  FMUL R27, R70, R32 ;  /* 0x00000020461b7220 */ /* 0x000fe20000400000 */
[C---:B------:R-:W-:Y:S01]  /*81c0*/  FFMA R21, R73.reuse, R96, R21 ;  /* 0x0000006049157223 */ /* 0x040fe20000000015 */
[C---:B------:R-:W-:Y:S01]  /*81d0*/  FFMA R22, R73.reuse, R93, R22 ;  /* 0x0000005d49167223 */ /* 0x040fe20000000016 */
[----:B------:R-:W-:Y:S01]  /*81e0*/  F2FP.SATFINITE.E5M2.F32.PACK_AB_MERGE_C R16, R16, R15, R17 ;  /* 0x0000000f1010723e */ /* 0x000fe20004806011 */
[C---:B------:R-:W-:Y:S01]  /*81f0*/  FFMA R23, R73.reuse, R98, R23 ;  /* 0x0000006249177223 */ /* 0x040fe20000000017 */
[C---:B------:R-:W-:Y:S01]  /*8200*/  FFMA R24, R73.reuse, R95, R24 ;  /* 0x0000005f49187223 */ /* 0x040fe20000000018 */
[----:B------:R-:W-:Y:S01]  /*8210*/  FMUL R32, R70, R37 ;  /* 0x0000002546207220 */ /* 0x000fe20000400000 */
[----:B------:R-:W-:Y:S01]  /*8220*/  F2FP.SATFINITE.E5M2.F32.PACK_AB_MERGE_C R21, R22, R21, RZ ;  /* 0x000000151615723e */ /* 0x000fe200048060ff */
[C---:B------:R-:W-:Y:S01]  /*8230*/  FMUL R25, R70.reuse, R30 ;  /* 0x0000001e46197220 */ /* 0x040fe20000400000 */
[C---:B------:R-:W-:Y:S01]  /*8240*/  FMUL R26, R70.reuse, R31 ;  /* 0x0000001f461a7220 */ /* 0x040fe20000400000 */
[----:B------:R-:W-:Y:S01]  /*8250*/  FMUL R31, R70, R36 ;  /* 0x00000024461f7220 */ /* 0x000fe20000400000 */
[----:B------:R-:W-:Y:S01]  /*8260*/  F2FP.SATFINITE.E5M2.F32.PACK_AB_MERGE_C R17, R20, R19, R21 ;  /* 0x000000131411723e */ /* 0x000fe20004806015 */
        /* <DEDUP_REMOVED lines=8> */
[----:B------:R-:W-:Y:S01]  /*82f0*/  FMUL R35, R70, R40 ;  /* 0x0000002846237220 */ /* 0x000fe20000400000 */
[C---:B------:R-:W-:Y:S01]  /*8300*/  FFMA R29, R73.reuse, R104, R29 ;  /* 0x00000068491d7223 */ /* 0x040fe2000000001d */
[----:B------:R-:W-:Y:S01]  /*8310*/  F2FP.SATFINITE.E5M2.F32.PACK_AB_MERGE_C R18, R24, R23, R18 ;  /* 0x000000171812723e */ /* 0x000fe20004806012 */
        /* <DEDUP_REMOVED lines=22> */
[C---:B------:R-:W-:Y:S01]  /*8480*/  FMUL R41, R70.reuse, R46 ;  /* 0x0000002e46297220 */ /* 0x040fe20000400000 */
[C---:B------:R-:W-:Y:S01]  /*8490*/  FMUL R42, R70.reuse, R47 ;  /* 0x0000002f462a7220 */ /* 0x040fe20000400000 */
        /* <DEDUP_REMOVED lines=8> */
[C---:B------:R-:W-:Y:S01]  /*8520*/  FMUL R47, R70.reuse, R52 ;  /* 0x00000034462f7220 */ /* 0x040fe20000400000 */
        /* <DEDUP_REMOVED lines=10> */
[C---:B------:R-:W-:Y:S01]  /*85d0*/  FFMA R45, R73.reuse, R120, R45 ;  /* 0x00000078492d7223 */ /* 0x040fe2000000002d */
[C---:B------:R-:W-:Y:S01]  /*85e0*/  FMUL R59, R70.reuse, R64 ;  /* 0x00000040463b7220 */ /* 0x040fe20000400000 */
[C---:B------:R-:W-:Y:S01]  /*85f0*/  FMUL R60, R70.reuse, R65 ;  /* 0x00000041463c7220 */ /* 0x040fe20000400000 */
[C---:B------:R-:W-:Y:S01]  /*8600*/  FMUL R61, R70.reuse, R66 ;  /* 0x00000042463d7220 */ /* 0x040fe20000400000 */
[----:B------:R-:W-:Y:S01]  /*8610*/  FMUL R62, R70, R67 ;  /* 0x00000043463e7220 */ /* 0x000fe20000400000 */
[C---:B------:R-:W-:Y:S01]  /*8620*/  FFMA R46, R73.reuse, R117, R46 ;  /* 0x00000075492e7223 */ /* 0x040fe2000000002e */
[----:B------:R-:W-:Y:S01]  /*8630*/  F2FP.SATFINITE.E5M2.F32.PACK_AB_MERGE_C R64, R2, R0, R135 ;  /* 0x000000000240723e */ /* 0x000fe20004806087 */
[C---:B------:R-:W-:Y:S01]  /*8640*/  FFMA R47, R73.reuse, R122, R47 ;  /* 0x0000007a492f7223 */ /* 0x040fe2000000002f */
[----:B------:R-:W-:Y:S01]  /*8650*/  F2FP.SATFINITE.E5M2.F32.PACK_AB_MERGE_C R65, R4, R3, R5 ;  /* 0x000000030441723e */ /* 0x000fe20004806005 */
[C---:B------:R-:W-:Y:S01]  /*8660*/  FFMA R48, R73.reuse, R119, R48 ;  /* 0x0000007749307223 */ /* 0x040fe20000000030 */
[----:B------:R-:W-:Y:S01]  /*8670*/  F2FP.SATFINITE.E5M2.F32.PACK_AB_MERGE_C R66, R8, R7, R9 ;  /* 0x000000070842723e */ /* 0x000fe20004806009 */
[C---:B------:R-:W-:Y:S01]  /*8680*/  FFMA R49, R73.reuse, R124, R49 ;  /* 0x0000007c49317223 */ /* 0x040fe20000000031 */
[----:B------:R-:W-:Y:S01]  /*8690*/  F2FP.SATFINITE.E5M2.F32.PACK_AB_MERGE_C R67, R12, R11, R13 ;  /* 0x0000000b0c43723e */ /* 0x000fe2000480600d */
[----:B------:R-:W-:Y:S01]  /*86a0*/  FMUL R53, R70, R58 ;  /* 0x0000003a46357220 */ /* 0x000fe20000400000 */
[C---:B------:R-:W-:Y:S01]  /*86b0*/  FFMA R50, R73.reuse, R121, R50 ;  /* 0x0000007949327223 */ /* 0x040fe20000000032 */
[C---:B------:R-:W-:Y:S01]  /*86c0*/  FFMA R51, R73.reuse, R126, R51 ;  /* 0x0000007e49337223 */ /* 0x040fe20000000033 */
[C---:B------:R-:W-:Y:S01]  /*86d0*/  FFMA R52, R73.reuse, R123, R52 ;  /* 0x0000007b49347223 */ /* 0x040fe20000000034 */
[----:B------:R1:W-:Y:S01]  /*86e0*/  STS.128 [R137+UR44+0xa200], R64 ;  /* 0x00a2004089007988 */ /* 0x0003e20008000c2c */
[C---:B------:R-:W-:Y:S01]  /*86f0*/  FFMA R53, R73.reuse, R128, R53 ;  /* 0x0000008049357223 */ /* 0x040fe20000000035 */
[----:B------:R-:W-:Y:S01]  /*8700*/  F2FP.SATFINITE.E5M2.F32.PACK_AB_MERGE_C R37, R38, R37, RZ ;  /* 0x000000252625723e */ /* 0x000fe200048060ff */
[C---:B------:R-:W-:Y:S01]  /*8710*/  FFMA R54, R73.reuse, R125, R54 ;  /* 0x0000007d49367223 */ /* 0x040fe20000000036 */
[----:B------:R-:W-:Y:S01]  /*8720*/  FMUL R58, R70, R63 ;  /* 0x0000003f463a7220 */ /* 0x000fe20000400000 */
[C---:B------:R-:W-:Y:S01]  /*8730*/  FFMA R55, R73.reuse, R130, R55 ;  /* 0x0000008249377223 */ /* 0x040fe20000000037 */
[C---:B------:R-:W-:Y:S01]  /*8740*/  FFMA R56, R73.reuse, R127, R56 ;  /* 0x0000007f49387223 */ /* 0x040fe20000000038 */
[C---:B------:R-:W-:Y:S01]  /*8750*/  FFMA R57, R73.reuse, R132, R57 ;  /* 0x0000008449397223 */ /* 0x040fe20000000039 */
[----:B------:R1:W-:Y:S01]  /*8760*/  STS.128 [R176+0xa010], R16 ;  /* 0x00a01010b0007388 */ /* 0x0003e20000000c00 */
[----:B------:R-:W-:Y:S01]  /*8770*/  F2FP.SATFINITE.E5M2.F32.PACK_AB_MERGE_C R33, R36, R35, R37 ;  /* 0x000000232421723e */ /* 0x000fe20004806025 */
[C---:B------:R-:W-:Y:S01]  /*8780*/  FFMA R58, R73.reuse, R129, R58 ;  /* 0x00000081493a7223 */ /* 0x040fe2000000003a */
[----:B------:R-:W-:Y:S01]  /*8790*/  F2FP.SATFINITE.E5M2.F32.PACK_AB_MERGE_C R34, R42, R41, RZ ;  /* 0x000000292a22723e */ /* 0x000fe200048060ff */
[C---:B------:R-:W-:Y:S01]  /*87a0*/  FFMA R59, R73.reuse, R72, R59 ;  /* 0x00000048493b7223 */ /* 0x040fe2000000003b */
[----:B------:R-:W-:Y:S01]  /*87b0*/  F2FP.SATFINITE.E5M2.F32.PACK_AB_MERGE_C R35, R46, R45, RZ ;  /* 0x0000002d2e23723e */ /* 0x000fe200048060ff */
        /* <DEDUP_REMOVED lines=25> */
[----:B------:R-:W-:Y:S02]  /*8950*/  UIADD3 UR4, UP0, UPT, UR62, 0x680, URZ ;  /* 0x000006803e047890 */ /* 0x000fe4000ff1e0ff */
[----:B------:R-:W-:Y:S02]  /*8960*/  UIADD3 UR9, UPT, UPT, UR49, 0x40, URZ ;  /* 0x0000004031097890 */ /* 0x000fe4000fffe0ff */
[----:B------:R-:W-:Y:S02]  /*8970*/  UIADD3 UR8, UPT, UPT, UR44, 0xa200, URZ ;  /* 0x0000a2002c087890 */ /* 0x000fe4000fffe0ff */
[----:B------:R-:W-:Y:S01]  /*8980*/  UIADD3.X UR5, UPT, UPT, URZ, UR63, URZ, UP0, !UPT ;  /* 0x0000003fff057290 */ /* 0x000fe200087fe4ff */
[----:B------:R-:W-:Y:S01]  /*8990*/  UMOV UR10, UR50 ;  /* 0x00000032000a7c82 */ /* 0x000fe20008000000 */
[----:B------:R-:W-:Y:S07]  /*89a0*/  UMOV UR11, UR36 ;  /* 0x00000024000b7c82 */ /* 0x000fee0008000000 */
[----:B------:R2:W-:Y:S01]  /*89b0*/  UTMASTG.3D [UR8], [UR4] ;  /* 0x00000008040073b5 */ /* 0x0005e20008010000 */
[----:B------:R0:W-:Y:S01]  /*89c0*/  UTMACMDFLUSH ;  /* 0x00000000000079b7 */ /* 0x0001e20000000000 */
[----:B--2---:R-:W-:Y:S04]  /*89d0*/  DEPBAR.LE SB0, 0x1 ;  /* 0x000080400000791a */ /* 0x004fe80000000000 */
.L_x_113:
[----:B------:R-:W-:Y:S05]  /*89e0*/  BSYNC.RECONVERGENT B0 ;  /* 0x0000000000007941 */ /* 0x000fea0003800200 */
.L_x_112:
        /* <DEDUP_REMOVED lines=17> */
.L_x_117:
[----:B------:R-:W-:Y:S05]  /*8b00*/  BSYNC B0 ;  /* 0x0000000000007941 */ /* 0x000fea0003800000 */
.L_x_116:
        /* <DEDUP_REMOVED lines=15> */
[----:B------:R-:W-:Y:S02]  /*8c00*/  SEL R0, RZ, 0x1, P0 ;  /* 0x00000001ff007807 */ /* 0x000fe40000000000 */
[----:B------:R-:W-:Y:S02]  /*8c10*/  SEL R166, R166, RZ, P0 ;  /* 0x000000ffa6a67207 */ /* 0x000fe40000000000 */
[----:B------:R-:W-:Y:S01]  /*8c20*/  LOP3.LUT R165, R165, R0, RZ, 0x3c, !PT ;  /* 0x00000000a5a57212 */ /* 0x000fe200078e3cff */
[----:B-----5:R2:W-:Y:S06]  /*8c30*/  SYNCS.ARRIVE.TRANS64.RED.A1T0 RZ, [R2+URZ], RZ ;  /* 0x000000ff02ff79a7 */ /* 0x0205ec00081004ff */
.L_x_115:
[----:B------:R-:W-:Y:S05]  /*8c40*/  BSYNC B1 ;  /* 0x0000000000017941 */ /* 0x000fea0003800000 */
.L_x_114:
[----:B------:R-:W-:Y:S01]  /*8c50*/  VIADD R0, R71, 0x80 ;  /* 0x0000008047007836 */ /* 0x000fe20000000000 */
[----:B------:R-:W-:Y:S04]  /*8c60*/  BSSY.RECONVERGENT B6, `(.L_x_119) ;  /* 0x0000015000067945 */ /* 0x000fe80003800200 */
[----:B------:R-:W-:Y:S04]  /*8c70*/  SHF.R.U32.HI R0, RZ, 0x15, R0 ;  /* 0x00000015ff007819 */ /* 0x000fe80000011600 */
[----:B------:R-:W-:Y:S11]  /*8c80*/  LOP3.LUT P0, RZ, R0, 0x3, R159, 0x48, !PT ;  /* 0x0000000300ff7812 */ /* 0x000ff6000780489f */
[----:B------:R-:W-:Y:S02]  /*8c90*/  @!UPT UIADD3 URZ, UPT, UPT, URZ, URZ, URZ ;  /* 0x000000fffffff290 */ /* 0x000fe4000fffe0ff */
[----:B------:R-:W-:Y:S05]  /*8ca0*/  @!P0 BRA `(.L_x_120) ;  /* 0x0000000000408947 */ /* 0x000fea0003800000 */
[----:B------:R-:W5:Y:S01]  /*8cb0*/  LDCU.64 UR8, c[0x4][0x78] ;  /* 0x01000f00ff0877ac */ /* 0x000f620008000a00 */
[----:B--2---:R-:W-:Y:S01]  /*8cc0*/  MOV R3, 0x0 ;  /* 0x0000000000037802 */ /* 0x004fe20000000f00 */
[----:B------:R-:W-:Y:S02]  /*8cd0*/  HFMA2 R12, -RZ, RZ, 0, 5.9604644775390625e-08 ;  /* 0x00000001ff0c7431 */ /* 0x000fe400000001ff */
[----:B------:R-:W-:Y:S02]  /*8ce0*/  IMAD.MOV.U32 R8, RZ, RZ, 0x192 ;  /* 0x00000192ff087424 */ /* 0x000fe400078e00ff */
[----:B------:R-:W-:Y:S01]  /*8cf0*/  IMAD.MOV.U32 R13, RZ, RZ, RZ ;  /* 0x000000ffff0d7224 */ /* 0x000fe200078e00ff */
[----:B------:R-:W2:Y:S01]  /*8d00*/  LDCU.64 UR6, c[0x4][0x80] ;  /* 0x01001000ff0677ac */ /* 0x000ea20008000a00 */
[----:B------:R-:W1:Y:S01]  /*8d10*/  LDC.64 R2, c[0x4][R3] ;  /* 0x0100000003027b82 */ /* 0x000e620000000a00 */
[----:B------:R-:W3:Y:S01]  /*8d20*/  LDCU.64 UR4, c[0x4][0x18] ;  /* 0x01000300ff0477ac */ /* 0x000ee20008000a00 */
[----:B-----5:R-:W-:Y:S01]  /*8d30*/  MOV R5, UR9 ;  /* 0x0000000900057c02 */ /* 0x020fe20008000f00 */
[----:B------:R-:W-:Y:S01]  /*8d40*/  IMAD.U32 R4, RZ, RZ, UR8 ;  /* 0x00000008ff047e24 */ /* 0x000fe2000f8e00ff */
[----:B--2---:R-:W-:Y:S01]  /*8d50*/  MOV R7, UR7 ;  /* 0x0000000700077c02 */ /* 0x004fe20008000f00 */
[----:B------:R-:W-:Y:S01]  /*8d60*/  IMAD.U32 R6, RZ, RZ, UR6 ;  /* 0x00000006ff067e24 */ /* 0x000fe2000f8e00ff */
[----:B---3--:R-:W-:Y:S01]  /*8d70*/  MOV R11, UR5 ;  /* 0x00000005000b7c02 */ /* 0x008fe20008000f00 */
[----:B------:R-:W-:Y:S02]  /*8d80*/  IMAD.U32 R10, RZ, RZ, UR4 ;  /* 0x00000004ff0a7e24 */ /* 0x000fe4000f8e00ff */
[----:B------:R-:W-:Y:S07]  /*8d90*/  LEPC R20, `(.L_x_120) ;  /* 0x000000001014794e */ /* 0x000fee0000000000 */
[----:B-1--4-:R-:W-:Y:S05]  /*8da0*/  CALL.ABS.NOINC R2 ;  /* 0x0000000002007343 */ /* 0x012fea0003c00000 */
.L_x_120:
[----:B------:R-:W-:Y:S05]  /*8db0*/  BSYNC.RECONVERGENT B6 ;  /* 0x0000000000067941 */ /* 0x000fea0003800200 */
.L_x_119:
[----:B--23--:R-:W-:Y:S01]  /*8dc0*/  F2FP.F16.E5M2.UNPACK_B R4, R141 ;  /* 0x0000008dff04723e */ /* 0x00cfe200020004ff */
        /* <DEDUP_REMOVED lines=13> */
[----:B----4-:R-:W-:Y:S01]  /*8ea0*/  F2FP.F16.E5M2.UNPACK_B R117, R151.H1 ;  /* 0x00000097ff75723e */ /* 0x010fe200030004ff */
        /* <DEDUP_REMOVED lines=261> */
[----:B------:R-:W-:Y:S02]  /*9f00*/  UIADD3 UR4, UPT, UPT, UR44, 0x8200, URZ ;  /* 0x000082002c047890 */ /* 0x000fe4000fffe0ff */
[----:B------:R-:W-:Y:S01]  /*9f10*/  UIADD3 UR9, UPT, UPT, UR49, 0x80, URZ ;  /* 0x0000008031097890 */ /* 0x000fe2000fffe0ff */
[----:B------:R-:W-:Y:S01]  /*9f20*/  UMOV UR10, UR50 ;  /* 0x00000032000a7c82 */ /* 0x000fe20008000000 */
[----:B------:R-:W-:Y:S02]  /*9f30*/  UMOV UR11, UR36 ;  /* 0x00000024000b7c82 */ /* 0x000fe40008000000 */
        /* <DEDUP_REMOVED lines=8> */
.L_x_122:
[----:B------:R-:W-:Y:S05]  /*9fc0*/  BSYNC.RECONVERGENT B0 ;  /* 0x0000000000007941 */ /* 0x000fea0003800200 */
.L_x_121:
        /* <DEDUP_REMOVED lines=17> */
.L_x_126:
[----:B------:R-:W-:Y:S05]  /*a0e0*/  BSYNC B0 ;  /* 0x0000000000007941 */ /* 0x000fea0003800000 */
.L_x_125:
        /* <DEDUP_REMOVED lines=19> */
.L_x_124:
[----:B------:R-:W-:Y:S05]  /*a220*/  BSYNC B1 ;  /* 0x0000000000017941 */ /* 0x000fea0003800000 */
.L_x_123:
[----:B------:R-:W-:Y:S05]  /*a230*/  VIADD R0, R71, 0xc0 ;  /* 0x000000c047007836 */ /* 0x000fea0000000000 */
        /* <DEDUP_REMOVED lines=20> */
.L_x_128:
[----:B------:R-:W-:Y:S01]  /*a380*/  ISETP.NE.AND P0, PT, R174, RZ, PT ;  /* 0x000000ffae00720c */ /* 0x000fe20003f05270 */
[----:B------:R-:W-:Y:S05]  /*a390*/  WARPSYNC.ALL ;  /* 0x0000000000007948 */ /* 0x000fea0003800000 */
[----:B------:R-:W-:Y:S01]  /*a3a0*/  R2UR UR4, R71 ;  /* 0x00000000470472ca */ /* 0x000fe200000e0000 */
[----:B------:R-:W5:Y:S01]  /*a3b0*/  S2UR UR6, SR_CgaCtaId ;  /* 0x00000000000679c3 */ /* 0x000f620000008800 */
[----:B---3--:R-:W-:Y:S01]  /*a3c0*/  F2FP.F16.E5M2.UNPACK_B R11, R141 ;  /* 0x0000008dff0b723e */ /* 0x008fe200020004ff */
[----:B------:R-:W-:Y:S01]  /*a3d0*/  BSSY.RECONVERGENT B0, `(.L_x_129) ;  /* 0x000011c000007945 */ /* 0x000fe20003800200 */
[----:B------:R-:W-:Y:S02]  /*a3e0*/  F2FP.F16.E5M2.UNPACK_B R10, R142 ;  /* 0x0000008eff0a723e */ /* 0x000fe400020004ff */
[----:B------:R-:W-:Y:S01]  /*a3f0*/  F2FP.F16.E5M2.UNPACK_B R9, R143 ;  /* 0x0000008fff09723e */ /* 0x000fe200020004ff */
[--C-:B------:R-:W-:Y:S01]  /*a400*/  HADD2.F32 R74, -RZ, R11.reuse.H0_H0 ;  /* 0x2000000bff4a7230 */ /* 0x100fe20000004100 */
[----:B----4-:R-:W-:Y:S01]  /*a410*/  F2FP.F16.E5M2.UNPACK_B R8, R144 ;  /* 0x00000090ff08723e */ /* 0x010fe200020004ff */
[----:B------:R-:W-:Y:S01]  /*a420*/  HADD2.F32 R76, -RZ, R11.H1_H1 ;  /* 0x3000000bff4c7230 */ /* 0x000fe20000004100 */
[----:B------:R-:W-:Y:S01]  /*a430*/  F2FP.F16.E5M2.UNPACK_B R7, R145 ;  /* 0x00000091ff07723e */ /* 0x000fe200020004ff */
[--C-:B------:R-:W-:Y:S01]  /*a440*/  HADD2.F32 R77, -RZ, R10.reuse.H0_H0 ;  /* 0x2000000aff4d7230 */ /* 0x100fe20000004100 */
[----:B------:R-:W-:Y:S01]  /*a450*/  F2FP.F16.E5M2.UNPACK_B R6, R146 ;  /* 0x00000092ff06723e */ /* 0x000fe200020004ff */
[----:B------:R-:W-:Y:S01]  /*a460*/  HADD2.F32 R80, -RZ, R10.H1_H1 ;  /* 0x3000000aff507230 */ /* 0x000fe20000004100 */
[----:B------:R-:W-:Y:S01]  /*a470*/  F2FP.F16.E5M2.UNPACK_B R5, R147 ;  /* 0x00000093ff05723e */ /* 0x000fe200020004ff */
[--C-:B------:R-:W-:Y:S01]  /*a480*/  HADD2.F32 R81, -RZ, R9.reuse.H0_H0 ;  /* 0x20000009ff517230 */ /* 0x100fe20000004100 */
[----:B-1----:R-:W-:Y:S01]  /*a490*/  F2FP.F16.E5M2.UNPACK_B R4, R148 ;  /* 0x00000094ff04723e */ /* 0x002fe200020004ff */
[----:B------:R-:W-:Y:S01]  /*a4a0*/  HADD2.F32 R84, -RZ, R9.H1_H1 ;  /* 0x30000009ff547230 */ /* 0x000fe20000004100 */
[-C--:B--2---:R-:W-:Y:S01]  /*a4b0*/  F2FP.F16.E5M2.UNPACK_B R2, R140.reuse ;  /* 0x0000008cff02723e */ /* 0x084fe200020004ff */
[--C-:B------:R-:W-:Y:S01]  /*a4c0*/  HADD2.F32 R85, -RZ, R8.reuse.H0_H0 ;  /* 0x20000008ff557230 */ /* 0x100fe20000004100 */
[----:B------:R-:W-:Y:S01]  /*a4d0*/  F2FP.F16.E5M2.UNPACK_B R140, R140.H1 ;  /* 0x0000008cff8c723e */ /* 0x000fe200030004ff */
[----:B------:R-:W-:Y:S01]  /*a4e0*/  HADD2.F32 R87, -RZ, R8.H1_H1 ;  /* 0x30000008ff577230 */ /* 0x000fe20000004100 */
[----:B------:R-:W-:Y:S01]  /*a4f0*/  F2FP.F16.E5M2.UNPACK_B R141, R141.H1 ;  /* 0x0000008dff8d723e */ /* 0x000fe200030004ff */
[--C-:B------:R-:W-:Y:S01]  /*a500*/  HADD2.F32 R90, -RZ, R7.reuse.H0_H0 ;  /* 0x20000007ff5a7230 */ /* 0x100fe20000004100 */
[----:B------:R-:W-:Y:S01]  /*a510*/  F2FP.F16.E5M2.UNPACK_B R142, R142.H1 ;  /* 0x0000008eff8e723e */ /* 0x000fe200030004ff */
[----:B------:R-:W-:Y:S01]  /*a520*/  HADD2.F32 R91, -RZ, R7.H1_H1 ;  /* 0x30000007ff5b7230 */ /* 0x000fe20000004100 */
[----:B------:R-:W-:Y:S01]  /*a530*/  F2FP.F16.E5M2.UNPACK_B R143, R143.H1 ;  /* 0x0000008fff8f723e */ /* 0x000fe200030004ff */
[--C-:B------:R-:W-:Y:S01]  /*a540*/  HADD2.F32 R94, -RZ, R6.reuse.H0_H0 ;  /* 0x20000006ff5e7230 */ /* 0x100fe20000004100 */
[----:B------:R-:W-:Y:S01]  /*a550*/  R2UR UR5, R177 ;  /* 0x00000000b10572ca */ /* 0x000fe200000e0000 */
[----:B------:R-:W-:Y:S01]  /*a560*/  HADD2.F32 R95, -RZ, R6.H1_H1 ;  /* 0x30000006ff5f7230 */ /* 0x000fe20000004100 */
[----:B------:R-:W-:Y:S01]  /*a570*/  F2FP.F16.E5M2.UNPACK_B R107, R149 ;  /* 0x00000095ff6b723e */ /* 0x000fe200020004ff */
[--C-:B------:R-:W-:Y:S01]  /*a580*/  HADD2.F32 R98, -RZ, R5.reuse.H0_H0 ;  /* 0x20000005ff627230 */ /* 0x100fe20000004100 */
[----:B------:R-:W-:Y:S01]  /*a590*/  F2FP.F16.E5M2.UNPACK_B R111, R150 ;  /* 0x00000096ff6f723e */ /* 0x000fe200020004ff */
[----:B------:R-:W-:Y:S01]  /*a5a0*/  HADD2.F32 R99, -RZ, R5.H1_H1 ;  /* 0x30000005ff637230 */ /* 0x000fe20000004100 */
[----:B------:R-:W-:Y:S01]  /*a5b0*/  F2FP.F16.E5M2.UNPACK_B R115, R151 ;  /* 0x00000097ff73723e */ /* 0x000fe200020004ff */
[--C-:B------:R-:W-:Y:S01]  /*a5c0*/  HADD2.F32 R102, -RZ, R4.reuse.H0_H0 ;  /* 0x20000004ff667230 */ /* 0x100fe20000004100 */
[----:B------:R-:W-:Y:S01]  /*a5d0*/  F2FP.F16.E5M2.UNPACK_B R119, R152 ;  /* 0x00000098ff77723e */ /* 0x000fe200020004ff */
[----:B------:R-:W-:Y:S01]  /*a5e0*/  HADD2.F32 R103, -RZ, R4.H1_H1 ;  /* 0x30000004ff677230 */ /* 0x000fe20000004100 */
[----:B------:R-:W-:Y:S01]  /*a5f0*/  F2FP.F16.E5M2.UNPACK_B R123, R153 ;  /* 0x00000099ff7b723e */ /* 0x000fe200020004ff */
[----:B------:R-:W1:Y:S01]  /*a600*/  LDTM.x64 R4, tmem[UR4+0xc0] ;  /* 0x0000c004000479ee */ /* 0x000e620008340000 */
[--C-:B------:R-:W-:Y:S01]  /*a610*/  HADD2.F32 R0, -RZ, R2.reuse.H0_H0 ;  /* 0x20000002ff007230 */ /* 0x100fe20000004100 */
[----:B------:R-:W-:Y:S01]  /*a620*/  NOP ;  /* 0x0000000000007918 */ /* 0x000fe20000000000 */
[----:B------:R-:W-:Y:S01]  /*a630*/  UIADD3 UR4, UPT, UPT, UR5, 0xb0, URZ ;  /* 0x000000b005047890 */ /* 0x000fe2000fffe0ff */
[----:B------:R-:W-:Y:S01]  /*a640*/  HADD2.F32 R2, -RZ, R2.H1_H1 ;  /* 0x30000002ff027230 */ /* 0x000fe20000004100 */
[----:B------:R-:W-:Y:S01]  /*a650*/  F2FP.F16.E5M2.UNPACK_B R127, R154 ;  /* 0x0000009aff7f723e */ /* 0x000fe200020004ff */
[----:B------:R-:W-:Y:S01]  /*a660*/  HADD2.F32 R78, -RZ, R141.H1_H1 ;  /* 0x3000008dff4e7230 */ /* 0x000fe20000004100 */
[----:B------:R-:W-:Y:S01]  /*a670*/  F2FP.F16.E5M2.UNPACK_B R130, R155 ;  /* 0x0000009bff82723e */ /* 0x000fe200020004ff */
        /* <DEDUP_REMOVED lines=16> */
[----:B-----5:R-:W-:Y:S01]  /*a780*/  UPRMT UR4, UR6, 0x654, UR4 ;  /* 0x0000065406047896 */ /* 0x020fe20008000004 */
[C---:B-1----:R-:W-:Y:S01]  /*a790*/  FMUL R4, R70.reuse, R4 ;  /* 0x0000000446047220 */ /* 0x042fe20000400000 */
[C---:B------:R-:W-:Y:S01]  /*a7a0*/  FMUL R5, R70.reuse, R5 ;  /* 0x0000000546057220 */ /* 0x040fe20000400000 */
[--C-:B------:R-:W-:Y:S02]  /*a7b0*/  HADD2.F32 R3, -RZ, R140.reuse.H0_H0 ;  /* 0x2000008cff037230 */ /* 0x100fe40000004100 */
[C---:B------:R-:W-:Y:S01]  /*a7c0*/  FMUL R8, R70.reuse, R8 ;  /* 0x0000000846087220 */ /* 0x040fe20000400000 */
[C---:B------:R-:W-:Y:S01]  /*a7d0*/  FFMA R4, R73.reuse, R0, R4 ;  /* 0x0000000049047223 */ /* 0x040fe20000000004 */
[C---:B------:R-:W-:Y:S01]  /*a7e0*/  FFMA R5, R73.reuse, R2, R5 ;  /* 0x0000000249057223 */ /* 0x040fe20000000005 */
[C---:B------:R-:W-:Y:S01]  /*a7f0*/  FMUL R9, R70.reuse, R9 ;  /* 0x0000000946097220 */ /* 0x040fe20000400000 */
[C---:B------:R-:W-:Y:S01]  /*a800*/  FMUL R12, R70.reuse, R12 ;  /* 0x0000000c460c7220 */ /* 0x040fe20000400000 */
[----:B------:R-:W-:Y:S01]  /*a810*/  SYNCS.ARRIVE.TRANS64.RED.A1T0 RZ, [UR4], RZ ;  /* 0x000000ffffff79a7 */ /* 0x000fe20008100404 */
[C---:B------:R-:W-:Y:S01]  /*a820*/  FMUL R13, R70.reuse, R13 ;  /* 0x0000000d460d7220 */ /* 0x040fe20000400000 */
[C---:B------:R-:W-:Y:S01]  /*a830*/  FMUL R16, R70.reuse, R16 ;  /* 0x0000001046107220 */ /* 0x040fe20000400000 */
[C---:B------:R-:W-:Y:S01]  /*a840*/  FMUL R17, R70.reuse, R17 ;  /* 0x0000001146117220 */ /* 0x040fe20000400000 */
[C---:B------:R-:W-:Y:S01]  /*a850*/  FMUL R0, R70.reuse, R20 ;  /* 0x0000001446007220 */ /* 0x040fe20000400000 */
[C---:B------:R-:W-:Y:S01]  /*a860*/  FMUL R2, R70.reuse, R21 ;  /* 0x0000001546027220 */ /* 0x040fe20000400000 */
[C---:B------:R-:W-:Y:S01]  /*a870*/  FMUL R21, R70.reuse, R28 ;  /* 0x0000001c46157220 */ /* 0x040fe20000400000 */
[----:B------:R-:W-:Y:S02]  /*a880*/  HADD2.F32 R122, -RZ, R123.H0_H0 ;  /* 0x2000007bff7a7230 */ /* 0x000fe40000004100 */
[C---:B------:R-:W-:Y:S01]  /*a890*/  FMUL R6, R70.reuse, R6 ;  /* 0x0000000646067220 */ /* 0x040fe20000400000 */
[----:B------:R-:W-:Y:S02]  /*a8a0*/  HADD2.F32 R72, -RZ, R140.H1_H1 ;  /* 0x3000008cff487230 */ /* 0x000fe40000004100 */
[C---:B------:R-:W-:Y:S01]  /*a8b0*/  FMUL R7, R70.reuse, R7 ;  /* 0x0000000746077220 */ /* 0x040fe20000400000 */
[----:B------:R-:W-:Y:S02]  /*a8c0*/  HADD2.F32 R75, -RZ, R141.H0_H0 ;  /* 0x2000008dff4b7230 */ /* 0x000fe40000004100 */
[C---:B------:R-:W-:Y:S01]  /*a8d0*/  FFMA R6, R73.reuse, R3, R6 ;  /* 0x0000000349067223 */ /* 0x040fe20000000006 */
[----:B------:R-:W-:Y:S02]  /*a8e0*/  HADD2.F32 R123, -RZ, R123.H1_H1 ;  /* 0x3000007bff7b7230 */ /* 0x000fe40000004100 */
[C---:B------:R-:W-:Y:S01]  /*a8f0*/  FFMA R7, R73.reuse, R72, R7 ;  /* 0x0000004849077223 */ /* 0x040fe20000000007 */
[C---:B------:R-:W-:Y:S01]  /*a900*/  FFMA R8, R73.reuse, R74, R8 ;  /* 0x0000004a49087223 */ /* 0x040fe20000000008 */
[----:B------:R-:W-:Y:S01]  /*a910*/  FFMA R9, R73, R76, R9 ;  /* 0x0000004c49097223 */ /* 0x000fe20000000009 */
[--C-:B------:R-:W-:Y:S02]  /*a920*/  HADD2.F32 R126, -RZ, R127.reuse.H0_H0 ;  /* 0x2000007fff7e7230 */ /* 0x100fe40000004100 */
[C---:B------:R-:W-:Y:S01]  /*a930*/  FMUL R10, R70.reuse, R10 ;  /* 0x0000000a460a7220 */ /* 0x040fe20000400000 */
[----:B------:R-:W-:Y:S01]  /*a940*/  F2FP.SATFINITE.E5M2.F32.PACK_AB_MERGE_C R76, R7, R6, RZ ;  /* 0x00000006074c723e */ /* 0x000fe200048060ff */
[C---:B------:R-:W-:Y:S01]  /*a950*/  FMUL R7, R70.reuse, R24 ;  /* 0x0000001846077220 */ /* 0x040fe20000400000 */
[----:B------:R-:W-:Y:S02]  /*a960*/  HADD2.F32 R127, -RZ, R127.H1_H1 ;  /* 0x3000007fff7f7230 */ /* 0x000fe40000004100 */
[C---:B------:R-:W-:Y:S01]  /*a970*/  FFMA R10, R73.reuse, R75, R10 ;  /* 0x0000004b490a7223 */ /* 0x040fe2000000000a */
[----:B------:R-:W-:Y:S02]  /*a980*/  HADD2.F32 R72, -RZ, R130.H0_H0 ;  /* 0x20000082ff487230 */ /* 0x000fe40000004100 */
[C---:B------:R-:W-:Y:S01]  /*a990*/  FMUL R11, R70.reuse, R11 ;  /* 0x0000000b460b7220 */ /* 0x040fe20000400000 */
[--C-:B------:R-:W-:Y:S02]  /*a9a0*/  HADD2.F32 R79, -RZ, R142.reuse.H0_H0 ;  /* 0x2000008eff4f7230 */ /* 0x100fe40000004100 */
[C---:B------:R-:W-:Y:S01]  /*a9b0*/  FMUL R14, R70.reuse, R14 ;  /* 0x0000000e460e7220 */ /* 0x040fe20000400000 */
[----:B------:R-:W-:Y:S02]  /*a9c0*/  HADD2.F32 R82, -RZ, R142.H1_H1 ;  /* 0x3000008eff527230 */ /* 0x000fe40000004100 */
[C---:B------:R-:W-:Y:S01]  /*a9d0*/  FFMA R11, R73.reuse, R78, R11 ;  /* 0x0000004e490b7223 */ /* 0x040fe2000000000b */
[C---:B------:R-:W-:Y:S01]  /*a9e0*/  FFMA R12, R73.reuse, R77, R12 ;  /* 0x0000004d490c7223 */ /* 0x040fe2000000000c */
[C---:B------:R-:W-:Y:S01]  /*a9f0*/  FFMA R13, R73.reuse, R80, R13 ;  /* 0x00000050490d7223 */ /* 0x040fe2000000000d */
[----:B------:R-:W-:Y:S01]  /*aa00*/  FFMA R14, R73, R79, R14 ;  /* 0x0000004f490e7223 */ /* 0x000fe2000000000e */
[----:B------:R-:W-:Y:S01]  /*aa10*/  HADD2.F32 R75, -RZ, R130.H1_H1 ;  /* 0x30000082ff4b7230 */ /* 0x000fe20000004100 */
[----:B------:R-:W-:Y:S01]  /*aa20*/  F2FP.SATFINITE.E5M2.F32.PACK_AB_MERGE_C R78, R11, R10, RZ ;  /* 0x0000000a0b4e723e */ /* 0x000fe200048060ff */
[C---:B------:R-:W-:Y:S01]  /*aa30*/  FMUL R10, R70.reuse, R25 ;  /* 0x00000019460a7220 */ /* 0x040fe20000400000 */
[C---:B------:R-:W-:Y:S01]  /*aa40*/  FMUL R25, R70.reuse, R32 ;  /* 0x0000002046197220 */ /* 0x040fe20000400000 */
        /* <DEDUP_REMOVED lines=8> */
[C---:B------:R-:W-:Y:S01]  /*aad0*/  FMUL R19, R70.reuse, R19 ;  /* 0x0000001346137220 */ /* 0x040fe20000400000 */
[--C-:B------:R-:W-:Y:S01]  /*aae0*/  HADD2.F32 R88, -RZ, R144.reuse.H0_H0 ;  /* 0x20000090ff587230 */ /* 0x100fe20000004100 */
[----:B------:R-:W-:Y:S01]  /*aaf0*/  F2FP.SATFINITE.E5M2.F32.PACK_AB_MERGE_C R14, R15, R14, RZ ;  /* 0x0000000e0f0e723e */ /* 0x000fe200048060ff */
[----:B------:R-:W-:Y:S02]  /*ab00*/  HADD2.F32 R89, -RZ, R144.H1_H1 ;  /* 0x30000090ff597230 */ /* 0x000fe40000004100 */
[C---:B------:R-:W-:Y:S01]  /*ab10*/  FFMA R19, R73.reuse, R86, R19 ;  /* 0x0000005649137223 */ /* 0x040fe20000000013 */
[C---:B------:R-:W-:Y:S01]  /*ab20*/  FFMA R0, R73.reuse, R85, R0 ;  /* 0x0000005549007223 */ /* 0x040fe20000000000 */
[----:B------:R-:W-:Y:S01]  /*ab30*/  FFMA R2, R73, R87, R2 ;  /* 0x0000005749027223 */ /* 0x000fe20000000002 */
[C---:B------:R-:W-:Y:S01]  /*ab40*/  FMUL R3, R70.reuse, R22 ;  /* 0x0000001646037220 */ /* 0x040fe20000400000 */
[C---:B------:R-:W-:Y:S01]  /*ab50*/  FMUL R22, R70.reuse, R29 ;  /* 0x0000001d46167220 */ /* 0x040fe20000400000 */
[----:B------:R-:W-:Y:S01]  /*ab60*/  F2FP.SATFINITE.E5M2.F32.PACK_AB_MERGE_C R18, R19, R18, RZ ;  /* 0x000000121312723e */ /* 0x000fe200048060ff */
[C---:B------:R-:W-:Y:S01]  /*ab70*/  FMUL R29, R70.reuse, R36 ;  /* 0x00000024461d7220 */ /* 0x040fe20000400000 */
[C---:B------:R-:W-:Y:S01]  /*ab80*/  FFMA R3, R73.reuse, R88, R3 ;  /* 0x0000005849037223 */ /* 0x040fe20000000003 */
[C---:B------:R-:W-:Y:S01]  /*ab90*/  FMUL R6, R70.reuse, R23 ;  /* 0x0000001746067220 */ /* 0x040fe20000400000 */
[--C-:B------:R-:W-:Y:S02]  /*aba0*/  HADD2.F32 R92, -RZ, R145.reuse.H0_H0 ;  /* 0x20000091ff5c7230 */ /* 0x100fe40000004100 */
[C---:B------:R-:W-:Y:S01]  /*abb0*/  FMUL R11, R70.reuse, R26 ;  /* 0x0000001a460b7220 */ /* 0x040fe20000400000 */
[----:B------:R-:W-:Y:S02]  /*abc0*/  HADD2.F32 R93, -RZ, R145.H1_H1 ;  /* 0x30000091ff5d7230 */ /* 0x000fe40000004100 */
[C---:B------:R-:W-:Y:S01]  /*abd0*/  FFMA R6, R73.reuse, R89, R6 ;  /* 0x0000005949067223 */ /* 0x040fe20000000006 */
[C---:B------:R-:W-:Y:S01]  /*abe0*/  FFMA R7, R73.reuse, R90, R7 ;  /* 0x0000005a49077223 */ /* 0x040fe20000000007 */
[C---:B------:R-:W-:Y:S01]  /*abf0*/  FFMA R10, R73.reuse, R91, R10 ;  /* 0x0000005b490a7223 */ /* 0x040fe2000000000a */
[C---:B------:R-:W-:Y:S01]  /*ac00*/  FFMA R11, R73.reuse, R92, R11 ;  /* 0x0000005c490b7223 */ /* 0x040fe2000000000b */
[----:B------:R-:W-:Y:S01]  /*ac10*/  FMUL R26, R70, R33 ;  /* 0x00000021461a7220 */ /* 0x000fe20000400000 */
[----:B------:R-:W-:Y:S01]  /*ac20*/  F2FP.SATFINITE.E5M2.F32.PACK_AB_MERGE_C R3, R6, R3, RZ ;  /* 0x000000030603723e */ /* 0x000fe200048060ff */
        /* <DEDUP_REMOVED lines=9> */
[C---:B------:R-:W-:Y:S01]  /*acc0*/  FMUL R30, R70.reuse, R37 ;  /* 0x00000025461e7220 */ /* 0x040fe20000400000 */
[C---:B------:R-:W-:Y:S01]  /*acd0*/  FMUL R37, R70.reuse, R44 ;  /* 0x0000002c46257220 */ /* 0x040fe20000400000 */
[C---:B------:R-:W-:Y:S01]  /*ace0*/  FMUL R24, R70.reuse, R31 ;  /* 0x0000001f46187220 */ /* 0x040fe20000400000 */
[--C-:B------:R-:W-:Y:S02]  /*acf0*/  HADD2.F32 R100, -RZ, R147.reuse.H0_H0 ;  /* 0x20000093ff647230 */ /* 0x100fe40000004100 */
[----:B------:R-:W-:Y:S01]  /*ad00*/  FMUL R27, R70, R34 ;  /* 0x00000022461b7220 */ /* 0x000fe20000400000 */
[----:B------:R-:W-:Y:S02]  /*ad10*/  HADD2.F32 R101, -RZ, R147.H1_H1 ;  /* 0x30000093ff657230 */ /* 0x000fe40000004100 */
[C---:B------:R-:W-:Y:S01]  /*ad20*/  FFMA R24, R73.reuse, R97, R24 ;  /* 0x0000006149187223 */ /* 0x040fe20000000018 */
[C---:B------:R-:W-:Y:S01]  /*ad30*/  FFMA R25, R73.reuse, R98, R25 ;  /* 0x0000006249197223 */ /* 0x040fe20000000019 */
[C---:B------:R-:W-:Y:S01]  /*ad40*/  FFMA R26, R73.reuse, R99, R26 ;  /* 0x00000063491a7223 */ /* 0x040fe2000000001a */
[----:B------:R-:W-:Y:S01]  /*ad50*/  F2FP.F16.E5M2.UNPACK_B R152, R152.H1 ;  /* 0x00000098ff98723e */ /* 0x000fe200030004ff */
[C---:B------:R-:W-:Y:S01]  /*ad60*/  FFMA R27, R73.reuse, R100, R27 ;  /* 0x00000064491b7223 */ /* 0x040fe2000000001b */
[----:B------:R-:W-:Y:S01]  /*ad70*/  F2FP.SATFINITE.E5M2.F32.PACK_AB_MERGE_C R6, R24, R23, RZ ;  /* 0x000000171806723e */ /* 0x000fe200048060ff */
[C---:B------:R-:W-:Y:S01]  /*ad80*/  FMUL R34, R70.reuse, R41 ;  /* 0x0000002946227220 */ /* 0x040fe20000400000 */
[C---:B------:R-:W-:Y:S01]  /*ad90*/  FMUL R41, R70.reuse, R48 ;  /* 0x0000003046297220 */ /* 0x040fe20000400000 */
[----:B------:R-:W-:Y:S01]  /*ada0*/  FMUL R28, R70, R35 ;  /* 0x00000023461c7220 */ /* 0x000fe20000400000 */
[----:B------:R-:W-:Y:S01]  /*adb0*/  F2FP.F16.E5M2.UNPACK_B R153, R153.H1 ;  /* 0x00000099ff99723e */ /* 0x000fe200030004ff */
[--C-:B------:R-:W-:Y:S01]  /*adc0*/  HADD2.F32 R104, -RZ, R148.reuse.H0_H0 ;  /* 0x20000094ff687230 */ /* 0x100fe20000004100 */
[----:B------:R-:W-:Y:S01]  /*add0*/  F2FP.SATFINITE.E5M2.F32.PACK_AB_MERGE_C R6, R22, R21, R6 ;  /* 0x000000151606723e */ /* 0x000fe20004806006 */
[C---:B------:R-:W-:Y:S01]  /*ade0*/  FFMA R28, R73.reuse, R101, R28 ;  /* 0x00000065491c7223 */ /* 0x040fe2000000001c */
[C---:B------:R-:W-:Y:S01]  /*adf0*/  FFMA R29, R73.reuse, R102, R29 ;  /* 0x00000066491d7223 */ /* 0x040fe2000000001d */
[C---:B------:R-:W-:Y:S01]  /*ae00*/  FFMA R30, R73.reuse, R103, R30 ;  /* 0x00000067491e7223 */ /* 0x040fe2000000001e */
[----:B------:R-:W-:Y:S02]  /*ae10*/  HADD2.F32 R105, -RZ, R148.H1_H1 ;  /* 0x30000094ff697230 */ /* 0x000fe40000004100 */
[C---:B------:R-:W-:Y:S01]  /*ae20*/  FMUL R31, R70.reuse, R38 ;  /* 0x00000026461f7220 */ /* 0x040fe20000400000 */
[----:B------:R-:W-:Y:S01]  /*ae30*/  F2FP.F16.E5M2.UNPACK_B R154, R154.H1 ;  /* 0x0000009aff9a723e */ /* 0x000fe200030004ff */
[C---:B------:R-:W-:Y:S01]  /*ae40*/  FMUL R38, R70.reuse, R45 ;  /* 0x0000002d46267220 */ /* 0x040fe20000400000 */
[C---:B------:R-:W-:Y:S01]  /*ae50*/  FMUL R45, R70.reuse, R52 ;  /* 0x00000034462d7220 */ /* 0x040fe20000400000 */
[----:B------:R-:W-:Y:S01]  /*ae60*/  F2FP.F16.E5M2.UNPACK_B R155, R155.H1 ;  /* 0x0000009bff9b723e */ /* 0x000fe200030004ff */
[----:B------:R-:W-:Y:S01]  /*ae70*/  FFMA R31, R73, R104, R31 ;  /* 0x00000068491f7223 */ /* 0x000fe2000000001f */
[----:B------:R-:W-:Y:S01]  /*ae80*/  FMUL R52, R70, R59 ;  /* 0x0000003b46347220 */ /* 0x000fe20000400000 */
[----:B------:R-:W-:Y:S01]  /*ae90*/  IADD3 R68, PT, PT, R68, 0x1, RZ ;  /* 0x0000000144447810 */ /* 0x000fe20007ffe0ff */
[C---:B------:R-:W-:Y:S01]  /*aea0*/  FMUL R59, R70.reuse, R66 ;  /* 0x00000042463b7220 */ /* 0x040fe20000400000 */
[----:B------:R-:W-:Y:S01]  /*aeb0*/  F2FP.SATFINITE.E5M2.F32.PACK_AB_MERGE_C R66, R13, R12, R14 ;  /* 0x0000000c0d42723e */ /* 0x000fe2000480600e */
[C---:B------:R-:W-:Y:S01]  /*aec0*/  FMUL R32, R70.reuse, R39 ;  /* 0x0000002746207220 */ /* 0x040fe20000400000 */
[--C-:B------:R-:W-:Y:S02]  /*aed0*/  HADD2.F32 R108, -RZ, R149.reuse.H0_H0 ;  /* 0x20000095ff6c7230 */ /* 0x100fe40000004100 */
[C---:B------:R-:W-:Y:S01]  /*aee0*/  FMUL R35, R70.reuse, R42 ;  /* 0x0000002a46237220 */ /* 0x040fe20000400000 */
[----:B------:R-:W-:Y:S02]  /*aef0*/  HADD2.F32 R109, -RZ, R149.H1_H1 ;  /* 0x30000095ff6d7230 */ /* 0x000fe40000004100 */
[C---:B------:R-:W-:Y:S01]  /*af00*/  FFMA R32, R73.reuse, R105, R32 ;  /* 0x0000006949207223 */ /* 0x040fe20000000020 */
[----:B------:R-:W-:Y:S01]  /*af10*/  FMUL R36, R70, R43 ;  /* 0x0000002b46247220 */ /* 0x000fe20000400000 */
[C---:B------:R-:W-:Y:S01]  /*af20*/  FFMA R33, R73.reuse, R106, R33 ;  /* 0x0000006a49217223 */ /* 0x040fe20000000021 */
[C---:B------:R-:W-:Y:S01]  /*af30*/  FFMA R34, R73.reuse, R107, R34 ;  /* 0x0000006b49227223 */ /* 0x040fe20000000022 */
[--C-:B------:R-:W-:Y:S01]  /*af40*/  HADD2.F32 R112, -RZ, R150.reuse.H0_H0 ;  /* 0x20000096ff707230 */ /* 0x100fe20000004100 */
[----:B------:R-:W-:Y:S01]  /*af50*/  F2FP.SATFINITE.E5M2.F32.PACK_AB_MERGE_C R32, R32, R31, RZ ;  /* 0x0000001f2020723e */ /* 0x000fe200048060ff */
[C---:B------:R-:W-:Y:S01]  /*af60*/  FFMA R35, R73.reuse, R108, R35 ;  /* 0x0000006c49237223 */ /* 0x040fe20000000023 */
[----:B------:R-:W-:Y:S02]  /*af70*/  HADD2.F32 R113, -RZ, R150.H1_H1 ;  /* 0x30000096ff717230 */ /* 0x000fe40000004100 */
[----:B------:R-:W-:Y:S01]  /*af80*/  FMUL R39, R70, R46 ;  /* 0x0000002e46277220 */ /* 0x000fe20000400000 */
[----:B------:R-:W-:Y:S01]  /*af90*/  F2FP.SATFINITE.E5M2.F32.PACK_AB_MERGE_C R32, R30, R29, R32 ;  /* 0x0000001d1e20723e */ /* 0x000fe20004806020 */
[C---:B------:R-:W-:Y:S01]  /*afa0*/  FFMA R36, R73.reuse, R109, R36 ;  /* 0x0000006d49247223 */ /* 0x040fe20000000024 */
[C---:B------:R-:W-:Y:S01]  /*afb0*/  FMUL R40, R70.reuse, R47 ;  /* 0x0000002f46287220 */ /* 0x040fe20000400000 */
[C---:B------:R-:W-:Y:S01]  /*afc0*/  FFMA R37, R73.reuse, R110, R37 ;  /* 0x0000006e49257223 */ /* 0x040fe20000000025 */
[C---:B------:R-:W-:Y:S01]  /*afd0*/  FFMA R38, R73.reuse, R111, R38 ;  /* 0x0000006f49267223 */ /* 0x040fe20000000026 */
[C---:B------:R-:W-:Y:S01]  /*afe0*/  FMUL R42, R70.reuse, R49 ;  /* 0x00000031462a7220 */ /* 0x040fe20000400000 */
        /* <DEDUP_REMOVED lines=8> */
[C---:B------:R-:W-:Y:S01]  /*b070*/  FMUL R57, R70.reuse, R64 ;  /* 0x0000004046397220 */ /* 0x040fe20000400000 */
[----:B------:R-:W-:Y:S01]  /*b080*/  FFMA R42, R73, R115, R42 ;  /* 0x00000073492a7223 */ /* 0x000fe2000000002a */
[C---:B------:R-:W-:Y:S01]  /*b090*/  FMUL R46, R70.reuse, R53 ;  /* 0x00000035462e7220 */ /* 0x040fe20000400000 */
[--C-:B------:R-:W-:Y:S01]  /*b0a0*/  HADD2.F32 R120, -RZ, R152.reuse.H0_H0 ;  /* 0x20000098ff787230 */ /* 0x100fe20000004100 */
[----:B------:R-:W-:Y:S01]  /*b0b0*/  F2FP.SATFINITE.E5M2.F32.PACK_AB_MERGE_C R64, R5, R4, R76 ;  /* 0x000000040540723e */ /* 0x000fe2000480604c */
[C---:B------:R-:W-:Y:S01]  /*b0c0*/  FMUL R51, R70.reuse, R58 ;  /* 0x0000003a46337220 */ /* 0x040fe20000400000 */
[C---:B------:R-:W-:Y:S01]  /*b0d0*/  FMUL R53, R70.reuse, R60 ;  /* 0x0000003c46357220 */ /* 0x040fe20000400000 */
[C---:B------:R-:W-:Y:S01]  /*b0e0*/  FFMA R43, R73.reuse, R116, R43 ;  /* 0x00000074492b7223 */ /* 0x040fe2000000002b */
[----:B------:R-:W-:Y:S02]  /*b0f0*/  HADD2.F32 R121, -RZ, R152.H1_H1 ;  /* 0x30000098ff797230 */ /* 0x000fe40000004100 */
[C---:B------:R-:W-:Y:S01]  /*b100*/  FMUL R47, R70.reuse, R54 ;  /* 0x00000036462f7220 */ /* 0x040fe20000400000 */
[C---:B------:R-:W-:Y:S01]  /*b110*/  FMUL R58, R70.reuse, R65 ;  /* 0x00000041463a7220 */ /* 0x040fe20000400000 */
[----:B------:R-:W-:Y:S01]  /*b120*/  FMUL R60, R70, R67 ;  /* 0x00000043463c7220 */ /* 0x000fe20000400000 */
[----:B------:R-:W-:Y:S01]  /*b130*/  F2FP.SATFINITE.E5M2.F32.PACK_AB_MERGE_C R5, R20, R11, RZ ;  /* 0x0000000b1405723e */ /* 0x000fe200048060ff */
[----:B------:R-:W-:Y:S01]  /*b140*/  FFMA R44, R73, R117, R44 ;  /* 0x00000075492c7223 */ /* 0x000fe2000000002c */
[C---:B------:R-:W-:Y:S01]  /*b150*/  FMUL R48, R70.reuse, R55 ;  /* 0x0000003746307220 */ /* 0x040fe20000400000 */
[----:B------:R-:W-:Y:S01]  /*b160*/  F2FP.SATFINITE.E5M2.F32.PACK_AB_MERGE_C R65, R9, R8, R78 ;  /* 0x000000080941723e */ /* 0x000fe2000480604e */
[----:B------:R-:W-:Y:S01]  /*b170*/  FFMA R45, R73, R118, R45 ;  /* 0x00000076492d7223 */ /* 0x000fe2000000002d */
[----:B------:R-:W-:Y:S01]  /*b180*/  F2FP.SATFINITE.E5M2.F32.PACK_AB_MERGE_C R67, R17, R16, R18 ;  /* 0x000000101143723e */ /* 0x000fe20004806012 */
[----:B------:R-:W-:Y:S01]  /*b190*/  FMUL R49, R70, R56 ;  /* 0x0000003846317220 */ /* 0x000fe20000400000 */
[C---:B------:R-:W-:Y:S01]  /*b1a0*/  FFMA R46, R73.reuse, R119, R46 ;  /* 0x00000077492e7223 */ /* 0x040fe2000000002e */
[--C-:B------:R-:W-:Y:S02]  /*b1b0*/  HADD2.F32 R124, -RZ, R153.reuse.H0_H0 ;  /* 0x20000099ff7c7230 */ /* 0x100fe40000004100 */
[C---:B------:R-:W-:Y:S01]  /*b1c0*/  FFMA R47, R73.reuse, R120, R47 ;  /* 0x00000078492f7223 */ /* 0x040fe2000000002f */
[----:B------:R1:W-:Y:S01]  /*b1d0*/  STS.128 [R137+UR44+0xa200], R64 ;  /* 0x00a2004089007988 */ /* 0x0003e20008000c2c */
[----:B------:R-:W-:Y:S01]  /*b1e0*/  HADD2.F32 R125, -RZ, R153.H1_H1 ;  /* 0x30000099ff7d7230 */ /* 0x000fe20000004100 */
[----:B------:R-:W-:Y:S01]  /*b1f0*/  F2FP.SATFINITE.E5M2.F32.PACK_AB_MERGE_C R5, R10, R7, R5 ;  /* 0x000000070a05723e */ /* 0x000fe20004806005 */
[C---:B------:R-:W-:Y:S01]  /*b200*/  FFMA R48, R73.reuse, R121, R48 ;  /* 0x0000007949307223 */ /* 0x040fe20000000030 */
[----:B------:R-:W-:Y:S01]  /*b210*/  F2FP.SATFINITE.E5M2.F32.PACK_AB_MERGE_C R7, R28, R27, RZ ;  /* 0x0000001b1c07723e */ /* 0x000fe200048060ff */
        /* <DEDUP_REMOVED lines=8> */
[----:B------:R-:W-:Y:S01]  /*b2a0*/  FMUL R56, R70, R63 ;  /* 0x0000003f46387220 */ /* 0x000fe20000400000 */
[----:B------:R-:W-:Y:S01]  /*b2b0*/  F2FP.SATFINITE.E5M2.F32.PACK_AB_MERGE_C R4, R2, R0, R3 ;  /* 0x000000000204723e */ /* 0x000fe20004806003 */
[C---:B------:R-:W-:Y:S01]  /*b2c0*/  FFMA R53, R73.reuse, R126, R53 ;  /* 0x0000007e49357223 */ /* 0x040fe20000000035 */
[----:B------:R-:W-:Y:S01]  /*b2d0*/  F2FP.SATFINITE.E5M2.F32.PACK_AB_MERGE_C R7, R26, R25, R7 ;  /* 0x000000191a07723e */ /* 0x000fe20004806007 */
[C---:B------:R-:W-:Y:S01]  /*b2e0*/  FFMA R54, R73.reuse, R127, R54 ;  /* 0x0000007f49367223 */ /* 0x040fe20000000036 */
[--C-:B------:R-:W-:Y:S02]  /*b2f0*/  HADD2.F32 R74, -RZ, R155.reuse.H0_H0 ;  /* 0x2000009bff4a7230 */ /* 0x100fe40000004100 */
[C---:B------:R-:W-:Y:S01]  /*b300*/  FFMA R55, R73.reuse, R128, R55 ;  /* 0x0000008049377223 */ /* 0x040fe20000000037 */
[----:B------:R-:W-:Y:S01]  /*b310*/  HADD2.F32 R131, -RZ, R155.H1_H1 ;  /* 0x3000009bff837230 */ /* 0x000fe20000004100 */
[----:B------:R1:W-:Y:S01]  /*b320*/  STS.128 [R176+0xa010], R4 ;  /* 0x00a01004b0007388 */ /* 0x0003e20000000c00 */
[----:B------:R-:W-:Y:S01]  /*b330*/  F2FP.SATFINITE.E5M2.F32.PACK_AB_MERGE_C R35, R36, R35, RZ ;  /* 0x000000232423723e */ /* 0x000fe200048060ff */
[C---:B------:R-:W-:Y:S01]  /*b340*/  FFMA R56, R73.reuse, R129, R56 ;  /* 0x0000008149387223 */ /* 0x040fe20000000038 */
[----:B------:R-:W-:Y:S01]  /*b350*/  F2FP.SATFINITE.E5M2.F32.PACK_AB_MERGE_C R39, R40, R39, RZ ;  /* 0x000000272827723e */ /* 0x000fe200048060ff */
[C---:B------:R-:W-:Y:S01]  /*b360*/  FFMA R57, R73.reuse, R72, R57 ;  /* 0x0000004849397223 */ /* 0x040fe20000000039 */
[----:B------:R-:W-:Y:S01]  /*b370*/  F2FP.SATFINITE.E5M2.F32.PACK_AB_MERGE_C R43, R44, R43, RZ ;  /* 0x0000002b2c2b723e */ /* 0x000fe200048060ff */
[C---:B------:R-:W-:Y:S01]  /*b380*/  FFMA R58, R73.reuse, R75, R58 ;  /* 0x0000004b493a7223 */ /* 0x040fe2000000003a */
[C---:B------:R-:W-:Y:S01]  /*b390*/  FFMA R59, R73.reuse, R74, R59 ;  /* 0x0000004a493b7223 */ /* 0x040fe2000000003b */
[----:B------:R-:W-:Y:S01]  /*b3a0*/  F2FP.SATFINITE.E5M2.F32.PACK_AB_MERGE_C R33, R34, R33, R35 ;  /* 0x000000212221723e */ /* 0x000fe20004806023 */
        /* <DEDUP_REMOVED lines=11> */
[----:B------:R-:W-:Y:S05]  /*b460*/  F2FP.SATFINITE.E5M2.F32.PACK_AB_MERGE_C R51, R58, R57, R59 ;  /* 0x000000393a33723e */ /* 0x000fea000480603b */
        /* <DEDUP_REMOVED lines=18> */
.L_x_130:
[----:B------:R-:W-:Y:S05]  /*b590*/  BSYNC.RECONVERGENT B0 ;  /* 0x0000000000007941 */ /* 0x000fea0003800200 */
.L_x_129:
[----:B------:R-:W-:Y:S01]  /*b5a0*/  R2UR UR4, R160 ;  /* 0x00000000a00472ca */ /* 0x000fe200000e0000 */
[----:B------:R-:W-:Y:S01]  /*b5b0*/  BAR.SYNC.DEFER_BLOCKING 0x1, 0x80 ;  /* 0x0042000000007b1d */ /* 0x000fe20000010000 */
[----:B------:R-:W-:Y:S01]  /*b5c0*/  ISETP.NE.AND P0, PT, R162, 0x2, PT ;  /* 0x00000002a200780c */ /* 0x000fe20003f05270 */
[----:B------:R-:W-:Y:S01]  /*b5d0*/  UISETP.NE.AND UP0, UPT, UR45, URZ, UPT ;  /* 0x000000ff2d00728c */ /* 0x000fe2000bf05270 */
[----:B------:R-:W-:Y:S01]  /*b5e0*/  ISETP.NE.AND P1, PT, R68, 0x2, PT ;  /* 0x000000024400780c */ /* 0x000fe20003f25270 */
[----:B------:R-:W-:Y:S01]  /*b5f0*/  UIADD3 UR20, UPT, UPT, UR37, UR59, URZ ;  /* 0x0000003b25147290 */ /* 0x000fe2000fffe0ff */
[----:B------:R-:W-:Y:S02]  /*b600*/  SEL R0, RZ, 0x1, P0 ;  /* 0x00000001ff007807 */ /* 0x000fe40000000000 */
[----:B------:R-:W-:Y:S02]  /*b610*/  SEL R3, RZ, 0x1, P1 ;  /* 0x00000001ff037807 */ /* 0x000fe40000800000 */
[----:B------:R-:W-:Y:S02]  /*b620*/  LOP3.LUT R167, R167, R0, RZ, 0x3c, !PT ;  /* 0x00000000a7a77212 */ /* 0x000fe400078e3cff */
[----:B------:R-:W-:Y:S01]  /*b630*/  LOP3.LUT R168, R168, R3, RZ, 0x3c, !PT ;  /* 0x00000003a8a87212 */ /* 0x000fe200078e3cff */
[----:B------:R-:W-:Y:S01]  /*b640*/  UIADD3 UR16, UPT, UPT, UR38, UR4, URZ ;  /* 0x0000000426107290 */ /* 0x000fe2000fffe0ff */
[----:B------:R-:W-:Y:S02]  /*b650*/  SEL R162, R162, RZ, P0 ;  /* 0x000000ffa2a27207 */ /* 0x000fe40000000000 */
[----:B------:R-:W-:Y:S01]  /*b660*/  SEL R68, R68, RZ, P1 ;  /* 0x000000ff44447207 */ /* 0x000fe20000800000 */
[----:B------:R-:W-:Y:S01]  /*b670*/  UMOV UR36, UR58 ;  /* 0x0000003a00247c82 */ /* 0x000fe20008000000 */
[----:B------:R-:W-:Y:S07]  /*b680*/  BRA.U UP0, `(.L_x_131) ;  /* 0xffffff9900747547 */ /* 0x000fee000b83ffff */
[----:B------:R-:W-:Y:S05]  /*b690*/  EXIT ;  /* 0x000000000000794d */ /* 0x000fea0003800000 */
.L_x_24:
[----:B--2---:R2:W3:Y:S02]  /*b6a0*/  SYNCS.PHASECHK.TRANS64.TRYWAIT P0, [R0+URZ+0xd0], R3 ;  /* 0x0000d003000075a7 */ /* 0x0044e400080011ff */
[----:B---3--:R-:W-:Y:S05]  /*b6b0*/  @!P0 NANOSLEEP.SYNCS 0x989680 ;  /* 0x009896800000895d */ /* 0x008fea0003900000 */
[----:B------:R-:W3:Y:S02]  /*b6c0*/  @!P0 SYNCS.PHASECHK.TRANS64 P0, [R0+URZ+0xd0], R3 ;  /* 0x0000d003000085a7 */ /* 0x000ee400080010ff */
[----:B---3--:R-:W-:Y:S05]  /*b6d0*/  @!P0 BRA `(.L_x_24) ;  /* 0xfffffffc00f08947 */ /* 0x008fea000383ffff */
[----:B------:R-:W-:Y:S05]  /*b6e0*/  BRA `(.L_x_132) ;  /* 0xffffff60007c7947 */ /* 0x000fea000383ffff */
.L_x_27:
[----:B--2---:R-:W-:-:S07]  /*b6f0*/  MOV R0, UR33 ;  /* 0x0000002100007c02 */ /* 0x004fce0008000f00 */
.L_x_133:
[----:B--2---:R2:W3:Y:S02]  /*b700*/  SYNCS.PHASECHK.TRANS64.TRYWAIT P0, [R0+URZ+0x18], R3 ;  /* 0x00001803000075a7 */ /* 0x0044e400080011ff */
[----:B---3--:R-:W-:Y:S05]  /*b710*/  @!P0 NANOSLEEP.SYNCS 0x989680 ;  /* 0x009896800000895d */ /* 0x008fea0003900000 */
[----:B------:R-:W3:Y:S02]  /*b720*/  @!P0 SYNCS.PHASECHK.TRANS64 P0, [R0+URZ+0x18], R3 ;  /* 0x00001803000085a7 */ /* 0x000ee400080010ff */
[----:B---3--:R-:W-:Y:S05]  /*b730*/  @!P0 BRA `(.L_x_133) ;  /* 0xfffffffc00f08947 */ /* 0x008fea000383ffff */
[----:B------:R-:W-:Y:S05]  /*b740*/  BRA `(.L_x_26) ;  /* 0xffffff6000bc7947 */ /* 0x000fea000383ffff */
.L_x_34:
[----:B-1----:R-:W-:-:S07]  /*b750*/  MOV R0, UR17 ;  /* 0x0000001100007c02 */ /* 0x002fce0008000f00 */
.L_x_134:
[----:B-1----:R1:W2:Y:S02]  /*b760*/  SYNCS.PHASECHK.TRANS64.TRYWAIT P0, [R0+URZ+0x18], R3 ;  /* 0x00001803000075a7 */ /* 0x0022a400080011ff */
[----:B--2---:R-:W-:Y:S05]  /*b770*/  @!P0 NANOSLEEP.SYNCS 0x989680 ;  /* 0x009896800000895d */ /* 0x004fea0003900000 */
[----:B------:R-:W2:Y:S02]  /*b780*/  @!P0 SYNCS.PHASECHK.TRANS64 P0, [R0+URZ+0x18], R3 ;  /* 0x00001803000085a7 */ /* 0x000ea400080010ff */
[----:B--2---:R-:W-:Y:S05]  /*b790*/  @!P0 BRA `(.L_x_134) ;  /* 0xfffffffc00f08947 */ /* 0x004fea000383ffff */
[----:B------:R-:W-:Y:S05]  /*b7a0*/  BRA `(.L_x_33) ;  /* 0xffffff6400787947 */ /* 0x000fea000383ffff */
.L_x_39:
[----:B-1----:R1:W2:Y:S02]  /*b7b0*/  SYNCS.PHASECHK.TRANS64.TRYWAIT P0, [R3+URZ+0x80], R0 ;  /* 0x00008000030075a7 */ /* 0x0022a400080011ff */
[----:B--2---:R-:W-:Y:S05]  /*b7c0*/  @!P0 NANOSLEEP.SYNCS 0x989680 ;  /* 0x009896800000895d */ /* 0x004fea0003900000 */
[----:B------:R-:W2:Y:S02]  /*b7d0*/  @!P0 SYNCS.PHASECHK.TRANS64 P0, [R3+URZ+0x80], R0 ;  /* 0x00008000030085a7 */ /* 0x000ea400080010ff */
[----:B--2---:R-:W-:Y:S05]  /*b7e0*/  @!P0 BRA `(.L_x_39) ;  /* 0xfffffffc00f08947 */ /* 0x004fea000383ffff */
[----:B------:R-:W-:Y:S05]  /*b7f0*/  BRA `(.L_x_135) ;  /* 0xffffff6800187947 */ /* 0x000fea000383ffff */
.L_x_43:
[----:B-1----:R-:W-:-:S07]  /*b800*/  MOV R0, UR4 ;  /* 0x0000000400007c02 */ /* 0x002fce0008000f00 */
.L_x_136:
[----:B-1----:R1:W2:Y:S02]  /*b810*/  SYNCS.PHASECHK.TRANS64.TRYWAIT P0, [R0+URZ], R3 ;  /* 0x00000003000075a7 */ /* 0x0022a400080011ff */
[----:B--2---:R-:W-:Y:S05]  /*b820*/  @!P0 NANOSLEEP.SYNCS 0x989680 ;  /* 0x009896800000895d */ /* 0x004fea0003900000 */
[----:B------:R-:W2:Y:S02]  /*b830*/  @!P0 SYNCS.PHASECHK.TRANS64 P0, [R0+URZ], R3 ;  /* 0x00000003000085a7 */ /* 0x000ea400080010ff */
[----:B--2---:R-:W-:Y:S05]  /*b840*/  @!P0 BRA `(.L_x_136) ;  /* 0xfffffffc00f08947 */ /* 0x004fea000383ffff */
[----:B------:R-:W-:Y:S05]  /*b850*/  BRA `(.L_x_137) ;  /* 0xffffff6c00c07947 */ /* 0x000fea000383ffff */
.L_x_44:
[----:B------:R-:W-:-:S07]  /*b860*/  MOV R0, UR5 ;  /* 0x0000000500007c02 */ /* 0x000fce0008000f00 */
.L_x_138:
[----:B-1----:R1:W2:Y:S02]  /*b870*/  SYNCS.PHASECHK.TRANS64.TRYWAIT P0, [R0+URZ], R3 ;  /* 0x00000003000075a7 */ /* 0x0022a400080011ff */
[----:B--2---:R-:W-:Y:S05]  /*b880*/  @!P0 NANOSLEEP.SYNCS 0x989680 ;  /* 0x009896800000895d */ /* 0x004fea0003900000 */
[----:B------:R-:W2:Y:S02]  /*b890*/  @!P0 SYNCS.PHASECHK.TRANS64 P0, [R0+URZ], R3 ;  /* 0x00000003000085a7 */ /* 0x000ea400080010ff */
[----:B--2---:R-:W-:Y:S05]  /*b8a0*/  @!P0 BRA `(.L_x_138) ;  /* 0xfffffffc00f08947 */ /* 0x004fea000383ffff */
[----:B------:R-:W-:Y:S05]  /*b8b0*/  BRA `(.L_x_139) ;  /* 0xffffff6c00cc7947 */ /* 0x000fea000383ffff */
.L_x_47:
[----:B-1----:R1:W2:Y:S02]  /*b8c0*/  SYNCS.PHASECHK.TRANS64.TRYWAIT P0, [R2+URZ+0xc0], R5 ;  /* 0x0000c005020075a7 */ /* 0x0022a400080011ff */
[----:B--2---:R-:W-:Y:S05]  /*b8d0*/  @!P0 NANOSLEEP.SYNCS 0x989680 ;  /* 0x009896800000895d */ /* 0x004fea0003900000 */
[----:B------:R-:W2:Y:S02]  /*b8e0*/  @!P0 SYNCS.PHASECHK.TRANS64 P0, [R2+URZ+0xc0], R5 ;  /* 0x0000c005020085a7 */ /* 0x000ea400080010ff */
[----:B--2---:R-:W-:Y:S05]  /*b8f0*/  @!P0 BRA `(.L_x_47) ;  /* 0xfffffffc00f08947 */ /* 0x004fea000383ffff */
[----:B------:R-:W-:Y:S05]  /*b900*/  BRA `(.L_x_140) ;  /* 0xffffff7000307947 */ /* 0x000fea000383ffff */
.L_x_48:
[----:B------:R-:W-:-:S07]  /*b910*/  MOV R2, UR4 ;  /* 0x0000000400027c02 */ /* 0x000fce0008000f00 */
.L_x_141:
[----:B-1----:R1:W2:Y:S02]  /*b920*/  SYNCS.PHASECHK.TRANS64.TRYWAIT P0, [R2+URZ+0x90], R5 ;  /* 0x00009005020075a7 */ /* 0x0022a400080011ff */
[----:B--2---:R-:W-:Y:S05]  /*b930*/  @!P0 NANOSLEEP.SYNCS 0x989680 ;  /* 0x009896800000895d */ /* 0x004fea0003900000 */
[----:B------:R-:W2:Y:S02]  /*b940*/  @!P0 SYNCS.PHASECHK.TRANS64 P0, [R2+URZ+0x90], R5 ;  /* 0x00009005020085a7 */ /* 0x000ea400080010ff */
[----:B--2---:R-:W-:Y:S05]  /*b950*/  @!P0 BRA `(.L_x_141) ;  /* 0xfffffffc00f08947 */ /* 0x004fea000383ffff */
[----:B------:R-:W-:Y:S05]  /*b960*/  BRA `(.L_x_142) ;  /* 0xffffff7000407947 */ /* 0x000fea000383ffff */
.L_x_49:
[----:B-1----:R1:W2:Y:S02]  /*b970*/  SYNCS.PHASECHK.TRANS64.TRYWAIT P1, [R2+URZ+0x80], R5 ;  /* 0x00008005020075a7 */ /* 0x0022a400080211ff */
[----:B--2---:R-:W-:Y:S05]  /*b980*/  @!P1 NANOSLEEP.SYNCS 0x989680 ;  /* 0x009896800000995d */ /* 0x004fea0003900000 */
[----:B------:R-:W2:Y:S02]  /*b990*/  @!P1 SYNCS.PHASECHK.TRANS64 P1, [R2+URZ+0x80], R5 ;  /* 0x00008005020095a7 */ /* 0x000ea400080210ff */
[----:B--2---:R-:W-:Y:S05]  /*b9a0*/  @!P1 BRA `(.L_x_49) ;  /* 0xfffffffc00f09947 */ /* 0x004fea000383ffff */
[----:B------:R-:W-:Y:S05]  /*b9b0*/  BRA `(.L_x_143) ;  /* 0xffffff7000707947 */ /* 0x000fea000383ffff */
.L_x_52:
[----:B------:R-:W-:-:S07]  /*b9c0*/  MOV R0, UR4 ;  /* 0x0000000400007c02 */ /* 0x000fce0008000f00 */
.L_x_144:
[----:B-1----:R1:W2:Y:S02]  /*b9d0*/  SYNCS.PHASECHK.TRANS64.TRYWAIT P0, [R0+URZ+0x90], R3 ;  /* 0x00009003000075a7 */ /* 0x0022a400080011ff */
[----:B--2---:R-:W-:Y:S05]  /*b9e0*/  @!P0 NANOSLEEP.SYNCS 0x989680 ;  /* 0x009896800000895d */ /* 0x004fea0003900000 */
[----:B------:R-:W2:Y:S02]  /*b9f0*/  @!P0 SYNCS.PHASECHK.TRANS64 P0, [R0+URZ+0x90], R3 ;  /* 0x00009003000085a7 */ /* 0x000ea400080010ff */
[----:B--2---:R-:W-:Y:S05]  /*ba00*/  @!P0 BRA `(.L_x_144) ;  /* 0xfffffffc00f08947 */ /* 0x004fea000383ffff */
[----:B------:R-:W-:Y:S05]  /*ba10*/  BRA `(.L_x_51) ;  /* 0xffffff7000c47947 */ /* 0x000fea000383ffff */
.L_x_59:
[----:B-1----:R1:W2:Y:S02]  /*ba20*/  SYNCS.PHASECHK.TRANS64.TRYWAIT P1, [R0+URZ+0x80], R5 ;  /* 0x00008005000075a7 */ /* 0x0022a400080211ff */
[----:B--2---:R-:W-:Y:S05]  /*ba30*/  @!P1 NANOSLEEP.SYNCS 0x989680 ;  /* 0x009896800000995d */ /* 0x004fea0003900000 */
[----:B------:R-:W2:Y:S02]  /*ba40*/  @!P1 SYNCS.PHASECHK.TRANS64 P1, [R0+URZ+0x80], R5 ;  /* 0x00008005000095a7 */ /* 0x000ea400080210ff */
[----:B--2---:R-:W-:Y:S05]  /*ba50*/  @!P1 BRA `(.L_x_59) ;  /* 0xfffffffc00f09947 */ /* 0x004fea000383ffff */
[----:B------:R-:W-:Y:S05]  /*ba60*/  BRA `(.L_x_145) ;  /* 0xffffff78003c7947 */ /* 0x000fea000383ffff */
.L_x_60:
[----:B------:R-:W-:-:S07]  /*ba70*/  MOV R3, UR30 ;  /* 0x0000001e00037c02 */ /* 0x000fce0008000f00 */
.L_x_146:
[----:B-1----:R1:W2:Y:S02]  /*ba80*/  SYNCS.PHASECHK.TRANS64.TRYWAIT P0, [R3+URZ+0xb0], R0 ;  /* 0x0000b000030075a7 */ /* 0x0022a400080011ff */
[----:B--2---:R-:W-:Y:S05]  /*ba90*/  @!P0 NANOSLEEP.SYNCS 0x989680 ;  /* 0x009896800000895d */ /* 0x004fea0003900000 */
[----:B------:R-:W2:Y:S02]  /*baa0*/  @!P0 SYNCS.PHASECHK.TRANS64 P0, [R3+URZ+0xb0], R0 ;  /* 0x0000b000030085a7 */ /* 0x000ea400080010ff */
[----:B--2---:R-:W-:Y:S05]  /*bab0*/  @!P0 BRA `(.L_x_146) ;  /* 0xfffffffc00f08947 */ /* 0x004fea000383ffff */
[----:B------:R-:W-:Y:S05]  /*bac0*/  BRA `(.L_x_147) ;  /* 0xffffff7800747947 */ /* 0x000fea000383ffff */
.L_x_63:
[----:B------:R-:W-:Y:S07]  /*bad0*/  MOV R0, UR5 ;  /* 0x0000000500007c02 */ /* 0x000fee0008000f00 */
.L_x_148:
[----:B-1----:R1:W2:Y:S02]  /*bae0*/  SYNCS.PHASECHK.TRANS64.TRYWAIT P0, [R0+URZ], R3 ;  /* 0x00000003000075a7 */ /* 0x0022a400080011ff */
[----:B--2---:R-:W-:Y:S05]  /*baf0*/  @!P0 NANOSLEEP.SYNCS 0x989680 ;  /* 0x009896800000895d */ /* 0x004fea0003900000 */
[----:B------:R-:W2:Y:S02]  /*bb00*/  @!P0 SYNCS.PHASECHK.TRANS64 P0, [R0+URZ], R3 ;  /* 0x00000003000085a7 */ /* 0x000ea400080010ff */
[----:B--2---:R-:W-:Y:S05]  /*bb10*/  @!P0 BRA `(.L_x_148) ;  /* 0xfffffffc00f08947 */ /* 0x004fea000383ffff */
[----:B------:R-:W-:Y:S05]  /*bb20*/  BRA `(.L_x_62) ;  /* 0xffffff7800907947 */ /* 0x000fea000383ffff */
.L_x_66:
[----:B------:R-:W-:-:S07]  /*bb30*/  MOV R0, UR4 ;  /* 0x0000000400007c02 */ /* 0x000fce0008000f00 */
.L_x_149:
[----:B--2---:R2:W4:Y:S02]  /*bb40*/  SYNCS.PHASECHK.TRANS64.TRYWAIT P0, [R0+URZ], R3 ;  /* 0x00000003000075a7 */ /* 0x00452400080011ff */
[----:B----4-:R-:W-:Y:S05]  /*bb50*/  @!P0 NANOSLEEP.SYNCS 0x989680 ;  /* 0x009896800000895d */ /* 0x010fea0003900000 */
[----:B------:R-:W4:Y:S02]  /*bb60*/  @!P0 SYNCS.PHASECHK.TRANS64 P0, [R0+URZ], R3 ;  /* 0x00000003000085a7 */ /* 0x000f2400080010ff */
[----:B----4-:R-:W-:Y:S05]  /*bb70*/  @!P0 BRA `(.L_x_149) ;  /* 0xfffffffc00f08947 */ /* 0x010fea000383ffff */
[----:B------:R-:W-:Y:S05]  /*bb80*/  BRA `(.L_x_150) ;  /* 0xffffff7c006c7947 */ /* 0x000fea000383ffff */
.L_x_67:
[----:B------:R-:W-:-:S07]  /*bb90*/  MOV R0, UR4 ;  /* 0x0000000400007c02 */ /* 0x000fce0008000f00 */
.L_x_151:
[----:B-1----:R1:W2:Y:S02]  /*bba0*/  SYNCS.PHASECHK.TRANS64.TRYWAIT P0, [R0+URZ], R3 ;  /* 0x00000003000075a7 */ /* 0x0022a400080011ff */
[----:B--2---:R-:W-:Y:S05]  /*bbb0*/  @!P0 NANOSLEEP.SYNCS 0x989680 ;  /* 0x009896800000895d */ /* 0x004fea0003900000 */
[----:B------:R-:W2:Y:S02]  /*bbc0*/  @!P0 SYNCS.PHASECHK.TRANS64 P0, [R0+URZ], R3 ;  /* 0x00000003000085a7 */ /* 0x000ea400080010ff */
[----:B--2---:R-:W-:Y:S05]  /*bbd0*/  @!P0 BRA `(.L_x_151) ;  /* 0xfffffffc00f08947 */ /* 0x004fea000383ffff */
[----:B------:R-:W-:Y:S05]  /*bbe0*/  BRA `(.L_x_152) ;  /* 0xffffff7c00787947 */ /* 0x000fea000383ffff */
.L_x_72:
[----:B--2---:R2:W3:Y:S02]  /*bbf0*/  SYNCS.PHASECHK.TRANS64.TRYWAIT P0, [R12+URZ+0x80], R9 ;  /* 0x000080090c0075a7 */ /* 0x0044e400080011ff */
[----:B---3--:R-:W-:Y:S05]  /*bc00*/  @!P0 NANOSLEEP.SYNCS 0x989680 ;  /* 0x009896800000895d */ /* 0x008fea0003900000 */
[----:B------:R-:W3:Y:S02]  /*bc10*/  @!P0 SYNCS.PHASECHK.TRANS64 P0, [R12+URZ+0x80], R9 ;  /* 0x000080090c0085a7 */ /* 0x000ee400080010ff */
[----:B---3--:R-:W-:Y:S05]  /*bc20*/  @!P0 BRA `(.L_x_72) ;  /* 0xfffffffc00f08947 */ /* 0x008fea000383ffff */
[----:B------:R-:W-:Y:S05]  /*bc30*/  BRA `(.L_x_153) ;  /* 0xffffff8000a87947 */ /* 0x000fea000383ffff */
.L_x_75:
[----:B------:R-:W-:Y:S07]  /*bc40*/  MOV R0, UR21 ;  /* 0x0000001500007c02 */ /* 0x000fee0008000f00 */
.L_x_154:
[----:B--2---:R2:W3:Y:S02]  /*bc50*/  SYNCS.PHASECHK.TRANS64.TRYWAIT P2, [R0+URZ+0x78], R11 ;  /* 0x0000780b000075a7 */ /* 0x0044e400080411ff */
[----:B---3--:R-:W-:Y:S05]  /*bc60*/  @!P2 NANOSLEEP.SYNCS 0x989680 ;  /* 0x009896800000a95d */ /* 0x008fea0003900000 */
[----:B------:R-:W3:Y:S02]  /*bc70*/  @!P2 SYNCS.PHASECHK.TRANS64 P2, [R0+URZ+0x78], R11 ;  /* 0x0000780b0000a5a7 */ /* 0x000ee400080410ff */
[----:B---3--:R-:W-:Y:S05]  /*bc80*/  @!P2 BRA `(.L_x_154) ;  /* 0xfffffffc00f0a947 */ /* 0x008fea000383ffff */
[----:B------:R-:W-:Y:S05]  /*bc90*/  BRA `(.L_x_74) ;  /* 0xffffff8800107947 */ /* 0x000fea000383ffff */
.L_x_78:
[----:B--2---:R-:W-:Y:S07]  /*bca0*/  MOV R0, UR21 ;  /* 0x0000001500007c02 */ /* 0x004fee0008000f00 */
.L_x_155:
[----:B--2---:R2:W3:Y:S02]  /*bcb0*/  SYNCS.PHASECHK.TRANS64.TRYWAIT P0, [R0+URZ+0x50], R9 ;  /* 0x00005009000075a7 */ /* 0x0044e400080011ff */
[----:B---3--:R-:W-:Y:S05]  /*bcc0*/  @!P0 NANOSLEEP.SYNCS 0x989680 ;  /* 0x009896800000895d */ /* 0x008fea0003900000 */
[----:B------:R-:W3:Y:S02]  /*bcd0*/  @!P0 SYNCS.PHASECHK.TRANS64 P0, [R0+URZ+0x50], R9 ;  /* 0x00005009000085a7 */ /* 0x000ee400080010ff */
[----:B---3--:R-:W-:Y:S05]  /*bce0*/  @!P0 BRA `(.L_x_155) ;  /* 0xfffffffc00f08947 */ /* 0x008fea000383ffff */
[----:B------:R-:W-:Y:S05]  /*bcf0*/  BRA `(.L_x_156) ;  /* 0xffffff88006c7947 */ /* 0x000fea000383ffff */
.L_x_79:
[----:B------:R-:W-:Y:S07]  /*bd00*/  MOV R0, UR21 ;  /* 0x0000001500007c02 */ /* 0x000fee0008000f00 */
.L_x_157:
[----:B--2---:R2:W3:Y:S02]  /*bd10*/  SYNCS.PHASECHK.TRANS64.TRYWAIT P0, [R0+URZ+0x58], R9 ;  /* 0x00005809000075a7 */ /* 0x0044e400080011ff */
[----:B---3--:R-:W-:Y:S05]  /*bd20*/  @!P0 NANOSLEEP.SYNCS 0x989680 ;  /* 0x009896800000895d */ /* 0x008fea0003900000 */
[----:B------:R-:W3:Y:S02]  /*bd30*/  @!P0 SYNCS.PHASECHK.TRANS64 P0, [R0+URZ+0x58], R9 ;  /* 0x00005809000085a7 */ /* 0x000ee400080010ff */
[----:B---3--:R-:W-:Y:S05]  /*bd40*/  @!P0 BRA `(.L_x_157) ;  /* 0xfffffffc00f08947 */ /* 0x008fea000383ffff */
[----:B------:R-:W-:Y:S05]  /*bd50*/  BRA `(.L_x_158) ;  /* 0xffffff8800a47947 */ /* 0x000fea000383ffff */
.L_x_80:
[----:B------:R-:W-:Y:S07]  /*bd60*/  MOV R0, UR21 ;  /* 0x0000001500007c02 */ /* 0x000fee0008000f00 */
.L_x_159:
[----:B--2---:R2:W3:Y:S02]  /*bd70*/  SYNCS.PHASECHK.TRANS64.TRYWAIT P0, [R0+URZ+0x60], R9 ;  /* 0x00006009000075a7 */ /* 0x0044e400080011ff */
[----:B---3--:R-:W-:Y:S05]  /*bd80*/  @!P0 NANOSLEEP.SYNCS 0x989680 ;  /* 0x009896800000895d */ /* 0x008fea0003900000 */
[----:B------:R-:W3:Y:S02]  /*bd90*/  @!P0 SYNCS.PHASECHK.TRANS64 P0, [R0+URZ+0x60], R9 ;  /* 0x00006009000085a7 */ /* 0x000ee400080010ff */
[----:B---3--:R-:W-:Y:S05]  /*bda0*/  @!P0 BRA `(.L_x_159) ;  /* 0xfffffffc00f08947 */ /* 0x008fea000383ffff */
[----:B------:R-:W-:Y:S05]  /*bdb0*/  BRA `(.L_x_160) ;  /* 0xffffff8800e87947 */ /* 0x000fea000383ffff */
.L_x_81:
[----:B------:R-:W-:Y:S07]  /*bdc0*/  MOV R0, UR21 ;  /* 0x0000001500007c02 */ /* 0x000fee0008000f00 */
.L_x_161:
[----:B--2---:R2:W3:Y:S02]  /*bdd0*/  SYNCS.PHASECHK.TRANS64.TRYWAIT P0, [R0+URZ+0x68], R9 ;  /* 0x00006809000075a7 */ /* 0x0044e400080011ff */
[----:B---3--:R-:W-:Y:S05]  /*bde0*/  @!P0 NANOSLEEP.SYNCS 0x989680 ;  /* 0x009896800000895d */ /* 0x008fea0003900000 */
[----:B------:R-:W3:Y:S02]  /*bdf0*/  @!P0 SYNCS.PHASECHK.TRANS64 P0, [R0+URZ+0x68], R9 ;  /* 0x00006809000085a7 */ /* 0x000ee400080010ff */
[----:B---3--:R-:W-:Y:S05]  /*be00*/  @!P0 BRA `(.L_x_161) ;  /* 0xfffffffc00f08947 */ /* 0x008fea000383ffff */
[----:B------:R-:W-:Y:S05]  /*be10*/  BRA `(.L_x_162) ;  /* 0xffffff8c00287947 */ /* 0x000fea000383ffff */
.L_x_83:
[----:B------:R-:W-:-:S07]  /*be20*/  MOV R0, UR21 ;  /* 0x0000001500007c02 */ /* 0x000fce0008000f00 */
.L_x_163:
[----:B---3--:R3:W4:Y:S02]  /*be30*/  SYNCS.PHASECHK.TRANS64.TRYWAIT P0, [R0+URZ+0x50], R3 ;  /* 0x00005003000075a7 */ /* 0x00872400080011ff */
[----:B----4-:R-:W-:Y:S05]  /*be40*/  @!P0 NANOSLEEP.SYNCS 0x989680 ;  /* 0x009896800000895d */ /* 0x010fea0003900000 */
[----:B------:R-:W4:Y:S02]  /*be50*/  @!P0 SYNCS.PHASECHK.TRANS64 P0, [R0+URZ+0x50], R3 ;  /* 0x00005003000085a7 */ /* 0x000f2400080010ff */
[----:B----4-:R-:W-:Y:S05]  /*be60*/  @!P0 BRA `(.L_x_163) ;  /* 0xfffffffc00f08947 */ /* 0x010fea000383ffff */
[----:B------:R-:W-:Y:S05]  /*be70*/  BRA `(.L_x_164) ;  /* 0xffffff8c009c7947 */ /* 0x000fea000383ffff */
.L_x_84:
[----:B---3--:R-:W-:-:S07]  /*be80*/  MOV R0, UR21 ;  /* 0x0000001500007c02 */ /* 0x008fce0008000f00 */
.L_x_165:
[----:B---3--:R3:W4:Y:S02]  /*be90*/  SYNCS.PHASECHK.TRANS64.TRYWAIT P0, [R0+URZ+0x58], R3 ;  /* 0x00005803000075a7 */ /* 0x00872400080011ff */
[----:B----4-:R-:W-:Y:S05]  /*bea0*/  @!P0 NANOSLEEP.SYNCS 0x989680 ;  /* 0x009896800000895d */ /* 0x010fea0003900000 */
[----:B------:R-:W4:Y:S02]  /*beb0*/  @!P0 SYNCS.PHASECHK.TRANS64 P0, [R0+URZ+0x58], R3 ;  /* 0x00005803000085a7 */ /* 0x000f2400080010ff */
[----:B----4-:R-:W-:Y:S05]  /*bec0*/  @!P0 BRA `(.L_x_165) ;  /* 0xfffffffc00f08947 */ /* 0x010fea000383ffff */
[----:B------:R-:W-:Y:S05]  /*bed0*/  BRA `(.L_x_166) ;  /* 0xffffff8c008c7947 */ /* 0x000fea000383ffff */
.L_x_85:
[----:B---3--:R-:W-:-:S07]  /*bee0*/  MOV R0, UR21 ;  /* 0x0000001500007c02 */ /* 0x008fce0008000f00 */
.L_x_167:
[----:B---3--:R3:W4:Y:S02]  /*bef0*/  SYNCS.PHASECHK.TRANS64.TRYWAIT P0, [R0+URZ+0x60], R3 ;  /* 0x00006003000075a7 */ /* 0x00872400080011ff */
[----:B----4-:R-:W-:Y:S05]  /*bf00*/  @!P0 NANOSLEEP.SYNCS 0x989680 ;  /* 0x009896800000895d */ /* 0x010fea0003900000 */
[----:B------:R-:W4:Y:S02]  /*bf10*/  @!P0 SYNCS.PHASECHK.TRANS64 P0, [R0+URZ+0x60], R3 ;  /* 0x00006003000085a7 */ /* 0x000f2400080010ff */
[----:B----4-:R-:W-:Y:S05]  /*bf20*/  @!P0 BRA `(.L_x_167) ;  /* 0xfffffffc00f08947 */ /* 0x010fea000383ffff */
[----:B------:R-:W-:Y:S05]  /*bf30*/  BRA `(.L_x_168) ;  /* 0xffffff8c007c7947 */ /* 0x000fea000383ffff */
.L_x_87:
[----:B-1----:R1:W2:Y:S02]  /*bf40*/  SYNCS.PHASECHK.TRANS64.TRYWAIT P0, [R3+URZ+0x80], R0 ;  /* 0x00008000030075a7 */ /* 0x0022a400080011ff */
[----:B--2---:R-:W-:Y:S05]  /*bf50*/  @!P0 NANOSLEEP.SYNCS 0x989680 ;  /* 0x009896800000895d */ /* 0x004fea0003900000 */
[----:B------:R-:W2:Y:S02]  /*bf60*/  @!P0 SYNCS.PHASECHK.TRANS64 P0, [R3+URZ+0x80], R0 ;  /* 0x00008000030085a7 */ /* 0x000ea400080010ff */
[----:B--2---:R-:W-:Y:S05]  /*bf70*/  @!P0 BRA `(.L_x_87) ;  /* 0xfffffffc00f08947 */ /* 0x004fea000383ffff */
[----:B------:R-:W-:Y:S05]  /*bf80*/  BRA `(.L_x_169) ;  /* 0xffffff9000487947 */ /* 0x000fea000383ffff */
.L_x_98:
[----:B--2---:R2:W1:Y:S02]  /*bf90*/  SYNCS.PHASECHK.TRANS64.TRYWAIT P1, [R3+URZ+0x30], R2 ;  /* 0x00003002030075a7 */ /* 0x00446400080211ff */
[----:B-1----:R-:W-:Y:S05]  /*bfa0*/  @!P1 NANOSLEEP.SYNCS 0x989680 ;  /* 0x009896800000995d */ /* 0x002fea0003900000 */
[----:B------:R-:W1:Y:S02]  /*bfb0*/  @!P1 SYNCS.PHASECHK.TRANS64 P1, [R3+URZ+0x30], R2 ;  /* 0x00003002030095a7 */ /* 0x000e6400080210ff */
[----:B-1----:R-:W-:Y:S05]  /*bfc0*/  @!P1 BRA `(.L_x_98) ;  /* 0xfffffffc00f09947 */ /* 0x002fea000383ffff */
[----:B------:R-:W-:Y:S05]  /*bfd0*/  BRA `(.L_x_97) ;  /* 0xffffff9c00cc7947 */ /* 0x000fea000383ffff */
.L_x_100:
[----:B--2---:R2:W4:Y:S02]  /*bfe0*/  SYNCS.PHASECHK.TRANS64.TRYWAIT P0, [R177+URZ+0xa0], R4 ;  /* 0x0000a004b10075a7 */ /* 0x00452400080011ff */
[----:B----4-:R-:W-:Y:S05]  /*bff0*/  @!P0 NANOSLEEP.SYNCS 0x989680 ;  /* 0x009896800000895d */ /* 0x010fea0003900000 */
[----:B------:R-:W4:Y:S02]  /*c000*/  @!P0 SYNCS.PHASECHK.TRANS64 P0, [R177+URZ+0xa0], R4 ;  /* 0x0000a004b10085a7 */ /* 0x000f2400080010ff */
[----:B----4-:R-:W-:Y:S05]  /*c010*/  @!P0 BRA `(.L_x_100) ;  /* 0xfffffffc00f08947 */ /* 0x010fea000383ffff */
[----:B------:R-:W-:Y:S05]  /*c020*/  BRA `(.L_x_99) ;  /* 0xffffffa000247947 */ /* 0x000fea000383ffff */
.L_x_109:
[----:B---3--:R3:W4:Y:S02]  /*c030*/  SYNCS.PHASECHK.TRANS64.TRYWAIT P0, [R190+URZ+0x30], R5 ;  /* 0x00003005be0075a7 */ /* 0x00872400080011ff */
[----:B----4-:R-:W-:Y:S05]  /*c040*/  @!P0 NANOSLEEP.SYNCS 0x989680 ;  /* 0x009896800000895d */ /* 0x010fea0003900000 */
[----:B------:R-:W4:Y:S02]  /*c050*/  @!P0 SYNCS.PHASECHK.TRANS64 P0, [R190+URZ+0x30], R5 ;  /* 0x00003005be0085a7 */ /* 0x000f2400080010ff */
[----:B----4-:R-:W-:Y:S05]  /*c060*/  @!P0 BRA `(.L_x_109) ;  /* 0xfffffffc00f08947 */ /* 0x010fea000383ffff */
[----:B------:R-:W-:Y:S05]  /*c070*/  BRA `(.L_x_108) ;  /* 0xffffffb400347947 */ /* 0x000fea000383ffff */
.L_x_118:
[----:B---3--:R3:W4:Y:S02]  /*c080*/  SYNCS.PHASECHK.TRANS64.TRYWAIT P0, [R0+URZ+0x30], R7 ;  /* 0x00003007000075a7 */ /* 0x00872400080011ff */
[----:B----4-:R-:W-:Y:S05]  /*c090*/  @!P0 NANOSLEEP.SYNCS 0x989680 ;  /* 0x009896800000895d */ /* 0x010fea0003900000 */
[----:B------:R-:W4:Y:S02]  /*c0a0*/  @!P0 SYNCS.PHASECHK.TRANS64 P0, [R0+URZ+0x30], R7 ;  /* 0x00003007000085a7 */ /* 0x000f2400080010ff */
[----:B----4-:R-:W-:Y:S05]  /*c0b0*/  @!P0 BRA `(.L_x_118) ;  /* 0xfffffffc00f08947 */ /* 0x010fea000383ffff */
[----:B------:R-:W-:Y:S05]  /*c0c0*/  BRA `(.L_x_117) ;  /* 0xffffffc8008c7947 */ /* 0x000fea000383ffff */
.L_x_127:
[----:B---3--:R3:W4:Y:S02]  /*c0d0*/  SYNCS.PHASECHK.TRANS64.TRYWAIT P0, [R0+URZ+0x30], R5 ;  /* 0x00003005000075a7 */ /* 0x00872400080011ff */
[----:B----4-:R-:W-:Y:S05]  /*c0e0*/  @!P0 NANOSLEEP.SYNCS 0x989680 ;  /* 0x009896800000895d */ /* 0x010fea0003900000 */
[----:B------:R-:W4:Y:S02]  /*c0f0*/  @!P0 SYNCS.PHASECHK.TRANS64 P0, [R0+URZ+0x30], R5 ;  /* 0x00003005000085a7 */ /* 0x000f2400080010ff */
[----:B----4-:R-:W-:Y:S05]  /*c100*/  @!P0 BRA `(.L_x_127) ;  /* 0xfffffffc00f08947 */ /* 0x010fea000383ffff */
[----:B------:R-:W-:Y:S05]  /*c110*/  BRA `(.L_x_126) ;  /* 0xffffffdc00f07947 */ /* 0x000fea000383ffff */
        .weak           $__internal_0_$__cuda_sm10x_tcgen05_guardrail_trap_col_being_dealloced_not_returned_by_alloc
        .type           $__internal_0_$__cuda_sm10x_tcgen05_guardrail_trap_col_being_dealloced_not_returned_by_alloc,@function
        .size           $__internal_0_$__cuda_sm10x_tcgen05_guardrail_trap_col_being_dealloced_not_returned_by_alloc,($__internal_1_$__cuda_sm10x_tcgen05_guardrail_trap_phase_invalid_during_alloc - $__internal_0_$__cuda_sm10x_tcgen05_guardrail_trap_col_being_dealloced_not_returned_by_alloc)
$__internal_0_$__cuda_sm10x_tcgen05_guardrail_trap_col_being_dealloced_not_returned_by_alloc:
[----:B------:R-:W-:Y:S05]  /*c120*/  BPT.TRAP 0x1 ;  /* 0x000000040000795c */ /* 0x000fea0000300000 */
[----:B------:R-:W-:-:S04]  /*c130*/  HFMA2 R3, -RZ, RZ, 0, 0 ;  /* 0x00000000ff037431 */ /* 0x000fc800000001ff */
[----:B------:R-:W-:Y:S05]  /*c140*/  RET.REL.NODEC R2 `(_ZN7cutlass13device_kernelINS_4gemm6kernel13GemmUniversalIN4cute5tupleIJiiiiEEENS1_10collective13CollectiveMmaINS1_35MainloopSm100TmaUmmaWarpSpecializedILi3ELi2ELi2ENS5_IJNS4_1CILi1EEENSA_ILi4EEESB_EEEEENS5_IJNSA_ILi128EEENSA_ILi256EEESF_EEENS_12float_e5m2_tENS5_IJlSB_lEEESI_SJ_NS4_8TiledMMAINS4_8MMA_AtomIJNS4_10MMA_TraitsINS4_19SM100_MMA_F8F6F4_SSEJSI_SI_fSF_SG_NS4_17integral_constantINS4_4UMMA5MajorELSQ_0EEESR_NSO_INSP_7ScaleInELSS_0EEEST_EEEEEENS4_6LayoutINS5_IJSB_SB_SB_EEENS5_IJNSA_ILi0EEESY_SY_EEEEENS5_IJNS4_10UnderscoreES11_S11_EEEEENS4_23SM90_TMA_LOAD_MULTICASTENS4_14ComposedLayoutINS4_7SwizzleILi3ELi4ELi3EEENS4_18smem_ptr_flag_bitsILi8EEENSW_INS5_IJNSA_ILi8EEESF_EEENS5_IJSF_SB_EEEEEEEvNS4_8identityENS4_13SM90_TMA_LOADES1E_vS1F_EENS_8epilogue10collective18CollectiveEpilogueINS1I_23Sm100TmaWarpSpecializedILi4ELi2ELi64ELb0ELb0EEEJSH_NS5_IJNSW_ISF_SB_EENSW_INSA_ILi64EEESB_EEEEESI_SJ_SI_SJ_NS1I_6fusion15FusionCallbacksIS1M_NS1R_17LinearCombinationISI_fSI_fLNS_15FloatRoundStyleE2EEESH_S1Q_JEEENS4_5SM1004TMEM4LOAD26SM100_TMEM_LOAD_32dp32b64xES1G_NS15_INS16_ILi2ELi4ELi3EEES19_NSW_INS5_IJS1A_S1O_EEENS5_IJS1O_SB_EEEEEEENS4_39AutoVectorizingCopyWithAssumedAlignmentILi128EEENS4_14SM90_TMA_STOREES25_S27_S27_EEEvvEEEEvNT_6ParamsE) ;  /* 0xffffff3c02ac7950 */ /* 0x000fea0003c3ffff */
        .weak           $__internal_1_$__cuda_sm10x_tcgen05_guardrail_trap_phase_invalid_during_alloc
        .type           $__internal_1_$__cuda_sm10x_tcgen05_guardrail_trap_phase_invalid_during_alloc,@function
        .size           $__internal_1_$__cuda_sm10x_tcgen05_guardrail_trap_phase_invalid_during_alloc,($__internal_2_$__cuda_sm10x_tcgen05_guardrail_trap_unallocated_columns_being_dealloced - $__internal_1_$__cuda_sm10x_tcgen05_guardrail_trap_phase_invalid_during_alloc)
$__internal_1_$__cuda_sm10x_tcgen05_guardrail_trap_phase_invalid_during_alloc:
[----:B------:R-:W-:Y:S05]  /*c150*/  BPT.TRAP 0x1 ;  /* 0x000000040000795c */ /* 0x000fea0000300000 */
[----:B------:R-:W-:-:S04]  /*c160*/  MOV R5, 0x0 ;  /* 0x0000000000057802 */ /* 0x000fc80000000f00 */
[----:B------:R-:W-:Y:S05]  /*c170*/  RET.REL.NODEC R4 `(_ZN7cutlass13device_kernelINS_4gemm6kernel13GemmUniversalIN4cute5tupleIJiiiiEEENS1_10collective13CollectiveMmaINS1_35MainloopSm100TmaUmmaWarpSpecializedILi3ELi2ELi2ENS5_IJNS4_1CILi1EEENSA_ILi4EEESB_EEEEENS5_IJNSA_ILi128EEENSA_ILi256EEESF_EEENS_12float_e5m2_tENS5_IJlSB_lEEESI_SJ_NS4_8TiledMMAINS4_8MMA_AtomIJNS4_10MMA_TraitsINS4_19SM100_MMA_F8F6F4_SSEJSI_SI_fSF_SG_NS4_17integral_constantINS4_4UMMA5MajorELSQ_0EEESR_NSO_INSP_7ScaleInELSS_0EEEST_EEEEEENS4_6LayoutINS5_IJSB_SB_SB_EEENS5_IJNSA_ILi0EEESY_SY_EEEEENS5_IJNS4_10UnderscoreES11_S11_EEEEENS4_23SM90_TMA_LOAD_MULTICASTENS4_14ComposedLayoutINS4_7SwizzleILi3ELi4ELi3EEENS4_18smem_ptr_flag_bitsILi8EEENSW_INS5_IJNSA_ILi8EEESF_EEENS5_IJSF_SB_EEEEEEEvNS4_8identityENS4_13SM90_TMA_LOADES1E_vS1F_EENS_8epilogue10collective18CollectiveEpilogueINS1I_23Sm100TmaWarpSpecializedILi4ELi2ELi64ELb0ELb0EEEJSH_NS5_IJNSW_ISF_SB_EENSW_INSA_ILi64EEESB_EEEEESI_SJ_SI_SJ_NS1I_6fusion15FusionCallbacksIS1M_NS1R_17LinearCombinationISI_fSI_fLNS_15FloatRoundStyleE2EEESH_S1Q_JEEENS4_5SM1004TMEM4LOAD26SM100_TMEM_LOAD_32dp32b64xES1G_NS15_INS16_ILi2ELi4ELi3EEES19_NSW_INS5_IJS1A_S1O_EEENS5_IJS1O_SB_EEEEEEENS4_39AutoVectorizingCopyWithAssumedAlignmentILi128EEENS4_14SM90_TMA_STOREES25_S27_S27_EEEvvEEEEvNT_6ParamsE) ;  /* 0xffffff3c04a07950 */ /* 0x000fea0003c3ffff */
        .weak           $__internal_2_$__cuda_sm10x_tcgen05_guardrail_trap_unallocated_columns_being_dealloced
        .type           $__internal_2_$__cuda_sm10x_tcgen05_guardrail_trap_unallocated_columns_being_dealloced,@function
        .size           $__internal_2_$__cuda_sm10x_tcgen05_guardrail_trap_unallocated_columns_being_dealloced,(.L_x_171 - $__internal_2_$__cuda_sm10x_tcgen05_guardrail_trap_unallocated_columns_being_dealloced)
$__internal_2_$__cuda_sm10x_tcgen05_guardrail_trap_unallocated_columns_being_dealloced:
[----:B------:R-:W-:Y:S05]  /*c180*/  BPT.TRAP 0x1 ;  /* 0x000000040000795c */ /* 0x000fea0000300000 */
[----:B------:R-:W-:-:S04]  /*c190*/  HFMA2 R3, -RZ, RZ, 0, 0 ;  /* 0x00000000ff037431 */ /* 0x000fc800000001ff */
[----:B------:R-:W-:Y:S05]  /*c1a0*/  RET.REL.NODEC R2 `(_ZN7cutlass13device_kernelINS_4gemm6kernel13GemmUniversalIN4cute5tupleIJiiiiEEENS1_10collective13CollectiveMmaINS1_35MainloopSm100TmaUmmaWarpSpecializedILi3ELi2ELi2ENS5_IJNS4_1CILi1EEENSA_ILi4EEESB_EEEEENS5_IJNSA_ILi128EEENSA_ILi256EEESF_EEENS_12float_e5m2_tENS5_IJlSB_lEEESI_SJ_NS4_8TiledMMAINS4_8MMA_AtomIJNS4_10MMA_TraitsINS4_19SM100_MMA_F8F6F4_SSEJSI_SI_fSF_SG_NS4_17integral_constantINS4_4UMMA5MajorELSQ_0EEESR_NSO_INSP_7ScaleInELSS_0EEEST_EEEEEENS4_6LayoutINS5_IJSB_SB_SB_EEENS5_IJNSA_ILi0EEESY_SY_EEEEENS5_IJNS4_10UnderscoreES11_S11_EEEEENS4_23SM90_TMA_LOAD_MULTICASTENS4_14ComposedLayoutINS4_7SwizzleILi3ELi4ELi3EEENS4_18smem_ptr_flag_bitsILi8EEENSW_INS5_IJNSA_ILi8EEESF_EEENS5_IJSF_SB_EEEEEEEvNS4_8identityENS4_13SM90_TMA_LOADES1E_vS1F_EENS_8epilogue10collective18CollectiveEpilogueINS1I_23Sm100TmaWarpSpecializedILi4ELi2ELi64ELb0ELb0EEEJSH_NS5_IJNSW_ISF_SB_EENSW_INSA_ILi64EEESB_EEEEESI_SJ_SI_SJ_NS1I_6fusion15FusionCallbacksIS1M_NS1R_17LinearCombinationISI_fSI_fLNS_15FloatRoundStyleE2EEESH_S1Q_JEEENS4_5SM1004TMEM4LOAD26SM100_TMEM_LOAD_32dp32b64xES1G_NS15_INS16_ILi2ELi4ELi3EEES19_NSW_INS5_IJS1A_S1O_EEENS5_IJS1O_SB_EEEEEEENS4_39AutoVectorizingCopyWithAssumedAlignmentILi128EEENS4_14SM90_TMA_STOREES25_S27_S27_EEEvvEEEEvNT_6ParamsE) ;  /* 0xffffff3c02947950 */ /* 0x000fea0003c3ffff */
.L_x_170:
[----:B------:R-:W-:-:S00]  /*c1b0*/  BRA `(.L_x_170) ;  /* 0xfffffffc00fc7947 */ /* 0x000fc0000383ffff */
[----:B------:R-:W-:-:S00]  /*c1c0*/  NOP ;  /* 0x0000000000007918 */ /* 0x000fc00000000000 */
        /* <DEDUP_REMOVED lines=11> */
.L_x_171:


//--------------------- .nv.global.init           --------------------------
	.section	.nv.global.init,"aw",@progbits
.nv.global.init:
	.type		$str$27,@object
	.size		$str$27,($str$28 - $str$27)
$str$27:
        /*0000*/ 	.byte	0x28, 0x61, 0x64, 0x64, 0x72, 0x65, 0x73, 0x73, 0x20, 0x26, 0x20, 0x6d, 0x61, 0x73, 0x6b, 0x29
        /*0010*/ 	.byte	0x20, 0x3d, 0x3d, 0x20, 0x30, 0x00
	.type		$str$28,@object
	.size		$str$28,($str$26 - $str$28)
$str$28:
        /*0016*/ 	.byte	0x2f, 0x74, 0x6d, 0x70, 0x2f, 0x63, 0x75, 0x74, 0x6c, 0x61, 0x73, 0x73, 0x5f, 0x73, 0x77, 0x65
        /*0026*/ 	.byte	0x65, 0x70, 0x5f, 0x73, 0x72, 0x63, 0x2f, 0x69, 0x6e, 0x63, 0x6c, 0x75, 0x64, 0x65, 0x2f, 0x63
        /*0036*/ 	.byte	0x75, 0x74, 0x65, 0x2f, 0x70, 0x6f, 0x69, 0x6e, 0x74, 0x65, 0x72, 0x5f, 0x66, 0x6c, 0x61, 0x67
        /*0046*/ 	.byte	0x67, 0x65, 0x64, 0x2e, 0x68, 0x70, 0x70, 0x00
	.type		$str$26,@object
	.size		$str$26,($str$25 - $str$26)
$str$26:
        /*004e*/ 	.byte	0x2f, 0x74, 0x6d, 0x70, 0x2f, 0x63, 0x75, 0x74, 0x6c, 0x61, 0x73, 0x73, 0x5f, 0x73, 0x77, 0x65
        /*005e*/ 	.byte	0x65, 0x70, 0x5f, 0x73, 0x72, 0x63, 0x2f, 0x69, 0x6e, 0x63, 0x6c, 0x75, 0x64, 0x65, 0x2f, 0x63
        /*006e*/ 	.byte	0x75, 0x74, 0x65, 0x2f, 0x61, 0x74, 0x6f, 0x6d, 0x2f, 0x63, 0x6f, 0x70, 0x79, 0x5f, 0x74, 0x72
        /*007e*/ 	.byte	0x61, 0x69, 0x74, 0x73, 0x5f, 0x73, 0x6d, 0x31, 0x30, 0x30, 0x2e, 0x68, 0x70, 0x70, 0x00
	.type		$str$25,@object
	.size		$str$25,(__unnamed_1 - $str$25)
$str$25:
        /*008d*/ 	.byte	0x28, 0x28, 0x75, 0x69, 0x6e, 0x74, 0x33, 0x32, 0x5f, 0x74, 0x28, 0x74, 0x68, 0x72, 0x65, 0x61
        /*009d*/ 	.byte	0x64, 0x49, 0x64, 0x78, 0x2e, 0x78, 0x29, 0x20, 0x2f, 0x20, 0x33, 0x32, 0x29, 0x20, 0x25, 0x20
        /*00ad*/ 	.byte	0x34, 0x29, 0x20, 0x3d, 0x3d, 0x20, 0x28, 0x28, 0x28, 0x74, 0x6d, 0x65, 0x6d, 0x5f, 0x61, 0x64
        /*00bd*/ 	.byte	0x64, 0x72, 0x20, 0x3e, 0x3e, 0x20, 0x31, 0x36, 0x29, 0x20, 0x2f, 0x20, 0x33, 0x32, 0x29, 0x20
        /*00cd*/ 	.byte	0x25, 0x20, 0x34, 0x29, 0x00
	.type		__unnamed_1,@object
	.size		__unnamed_1,(__unnamed_2 - __unnamed_1)
__unnamed_1:
        /*00d2*/ 	.byte	0x61, 0x75, 0x74, 0x6f, 0x20, 0x63, 0x75, 0x74, 0x65, 0x3a, 0x3a, 0x61, 0x73, 0x5f, 0x70, 0x6f
        /* <DEDUP_REMOVED lines=24> */
        /*0262*/ 	.byte	0x43, 0x3c, 0x38, 0x31, 0x39, 0x32, 0x3e, 0x3e, 0x3e, 0x3e, 0x5d, 0x00
	.type		__unnamed_2,@object
	.size		__unnamed_2,(__unnamed_3 - __unnamed_2)
__unnamed_2:
        /* <DEDUP_REMOVED lines=26> */
	.type		__unnamed_3,@object
	.size		__unnamed_3,(.L_3 - __unnamed_3)
__unnamed_3:
        /* <DEDUP_REMOVED lines=42> */
        /*06aa*/ 	.byte	0x3e, 0x3e, 0x3e, 0x3e, 0x5d, 0x00
.L_3:


//--------------------- .nv.shared._ZN7cutlass13device_kernelINS_4gemm6kernel13GemmUniversalIN4cute5tupleIJiiiiEEENS1_10collective13CollectiveMmaINS1_35MainloopSm100TmaUmmaWarpSpecializedILi3ELi2ELi2ENS5_IJNS4_1CILi1EEENSA_ILi4EEESB_EEEEENS5_IJNSA_ILi128EEENSA_ILi256EEESF_EEENS_12float_e5m2_tENS5_IJlSB_lEEESI_SJ_NS4_8TiledMMAINS4_8MMA_AtomIJNS4_10MMA_TraitsINS4_19SM100_MMA_F8F6F4_SSEJSI_SI_fSF_SG_NS4_17integral_constantINS4_4UMMA5MajorELSQ_0EEESR_NSO_INSP_7ScaleInELSS_0EEEST_EEEEEENS4_6LayoutINS5_IJSB_SB_SB_EEENS5_IJNSA_ILi0EEESY_SY_EEEEENS5_IJNS4_10UnderscoreES11_S11_EEEEENS4_23SM90_TMA_LOAD_MULTICASTENS4_14ComposedLayoutINS4_7SwizzleILi3ELi4ELi3EEENS4_18smem_ptr_flag_bitsILi8EEENSW_INS5_IJNSA_ILi8EEESF_EEENS5_IJSF_SB_EEEEEEEvNS4_8identityENS4_13SM90_TMA_LOADES1E_vS1F_EENS_8epilogue10collective18CollectiveEpilogueINS1I_23Sm100TmaWarpSpecializedILi4ELi2ELi64ELb0ELb0EEEJSH_NS5_IJNSW_ISF_SB_EENSW_INSA_ILi64EEESB_EEEEESI_SJ_SI_SJ_NS1I_6fusion15FusionCallbacksIS1M_NS1R_17LinearCombinationISI_fSI_fLNS_15FloatRoundStyleE2EEESH_S1Q_JEEENS4_5SM1004TMEM4LOAD26SM100_TMEM_LOAD_32dp32b64xES1G_NS15_INS16_ILi2ELi4ELi3EEES19_NSW_INS5_IJS1A_S1O_EEENS5_IJS1O_SB_EEEEEEENS4_39AutoVectorizingCopyWithAssumedAlignmentILi128EEENS4_14SM90_TMA_STOREES25_S27_S27_EEEvvEEEEvNT_6ParamsE --------------------------
	.section	.nv.shared._ZN7cutlass13device_kernelINS_4gemm6kernel13GemmUniversalIN4cute5tupleIJiiiiEEENS1_10collective13CollectiveMmaINS1_35MainloopSm100TmaUmmaWarpSpecializedILi3ELi2ELi2ENS5_IJNS4_1CILi1EEENSA_ILi4EEESB_EEEEENS5_IJNSA_ILi128EEENSA_ILi256EEESF_EEENS_12float_e5m2_tENS5_IJlSB_lEEESI_SJ_NS4_8TiledMMAINS4_8MMA_AtomIJNS4_10MMA_TraitsINS4_19SM100_MMA_F8F6F4_SSEJSI_SI_fSF_SG_NS4_17integral_constantINS4_4UMMA5MajorELSQ_0EEESR_NSO_INSP_7ScaleInELSS_0EEEST_EEEEEENS4_6LayoutINS5_IJSB_SB_SB_EEENS5_IJNSA_ILi0EEESY_SY_EEEEENS5_IJNS4_10UnderscoreES11_S11_EEEEENS4_23SM90_TMA_LOAD_MULTICASTENS4_14ComposedLayoutINS4_7SwizzleILi3ELi4ELi3EEENS4_18smem_ptr_flag_bitsILi8EEENSW_INS5_IJNSA_ILi8EEESF_EEENS5_IJSF_SB_EEEEEEEvNS4_8identityENS4_13SM90_TMA_LOADES1E_vS1F_EENS_8epilogue10collective18CollectiveEpilogueINS1I_23Sm100TmaWarpSpecializedILi4ELi2ELi64ELb0ELb0EEEJSH_NS5_IJNSW_ISF_SB_EENSW_INSA_ILi64EEESB_EEEEESI_SJ_SI_SJ_NS1I_6fusion15FusionCallbacksIS1M_NS1R_17LinearCombinationISI_fSI_fLNS_15FloatRoundStyleE2EEESH_S1Q_JEEENS4_5SM1004TMEM4LOAD26SM100_TMEM_LOAD_32dp32b64xES1G_NS15_INS16_ILi2ELi4ELi3EEES19_NSW_INS5_IJS1A_S1O_EEENS5_IJS1O_SB_EEEEEEENS4_39AutoVectorizingCopyWithAssumedAlignmentILi128EEENS4_14SM90_TMA_STOREES25_S27_S27_EEEvvEEEEvNT_6ParamsE,"aw",@nobits
	.sectionflags	@""
	.align	16
	.zero		1024


//--------------------- .nv.shared.reserved.0     --------------------------
	.section	.nv.shared.reserved.0,"aw",@nobits
	.weak		__nv_reservedSMEM_offset_0_alias
	.size		__nv_reservedSMEM_offset_0_alias, 0, 64
	.other		__nv_reservedSMEM_offset_0_alias,@"STO_CUDA_RESERVED_SHARED STV_DEFAULT"
__nv_reservedSMEM_offset_0_alias:
	.zero		0
.nv.shared.reserved.0:
	.zero		64
	.weak		__nv_reservedSMEM_tcgen05_partition
	.type		__nv_reservedSMEM_tcgen05_partition,@object
	.size		__nv_reservedSMEM_tcgen05_partition,(.L_0 - __nv_reservedSMEM_tcgen05_partition)
__nv_reservedSMEM_tcgen05_partition:
	.zero		32
.L_0:


//--------------------- .nv.global                --------------------------
	.section	.nv.global,"aw",@nobits
.nv.global:
	.type		_ZN40_INTERNAL_5fb14c35_4_k_cu_e8003c7e_223384cute1_E,@object
	.size		_ZN40_INTERNAL_5fb14c35_4_k_cu_e8003c7e_223384cute1_E,(_ZN40_INTERNAL_5fb14c35_4_k_cu_e8003c7e_223384cuda3std3__45__cpo6cbeginE - _ZN40_INTERNAL_5fb14c35_4_k_cu_e8003c7e_223384cute1_E)
_ZN40_INTERNAL_5fb14c35_4_k_cu_e8003c7e_223384cute1_E:
	.zero		1
	.type		_ZN40_INTERNAL_5fb14c35_4_k_cu_e8003c7e_223384cuda3std3__45__cpo6cbeginE,@object
	.size		_ZN40_INTERNAL_5fb14c35_4_k_cu_e8003c7e_223384cuda3std3__45__cpo6cbeginE,(_ZN40_INTERNAL_5fb14c35_4_k_cu_e8003c7e_223384cuda3std3__48in_placeE - _ZN40_INTERNAL_5fb14c35_4_k_cu_e8003c7e_223384cuda3std3__45__cpo6cbeginE)
_ZN40_INTERNAL_5fb14c35_4_k_cu_e8003c7e_223384cuda3std3__45__cpo6cbeginE:
	.zero		1
	.type		_ZN40_INTERNAL_5fb14c35_4_k_cu_e8003c7e_223384cuda3std3__48in_placeE,@object
	.size		_ZN40_INTERNAL_5fb14c35_4_k_cu_e8003c7e_223384cuda3std3__48in_placeE,(_ZN40_INTERNAL_5fb14c35_4_k_cu_e8003c7e_223384cuda3std6ranges3__45__cpo9iter_moveE - _ZN40_INTERNAL_5fb14c35_4_k_cu_e8003c7e_223384cuda3std3__48in_placeE)
_ZN40_INTERNAL_5fb14c35_4_k_cu_e8003c7e_223384cuda3std3__48in_placeE:
	.zero		1
	.type		_ZN40_INTERNAL_5fb14c35_4_k_cu_e8003c7e_223384cuda3std6ranges3__45__cpo9iter_moveE,@object
	.size		_ZN40_INTERNAL_5fb14c35_4_k_cu_e8003c7e_223384cuda3std6ranges3__45__cpo9iter_moveE,(_ZN40_INTERNAL_5fb14c35_4_k_cu_e8003c7e_223384cuda3std3__45__cpo5beginE - _ZN40_INTERNAL_5fb14c35_4_k_cu_e8003c7e_223384cuda3std6ranges3__45__cpo9iter_moveE)
_ZN40_INTERNAL_5fb14c35_4_k_cu_e8003c7e_223384cuda3std6ranges3__45__cpo9iter_moveE:
	.zero		1
	.type		_ZN40_INTERNAL_5fb14c35_4_k_cu_e8003c7e_223384cuda3std3__45__cpo5beginE,@object
	.size		_ZN40_INTERNAL_5fb14c35_4_k_cu_e8003c7e_223384cuda3std3__45__cpo5beginE,(_ZN40_INTERNAL_5fb14c35_4_k_cu_e8003c7e_223384cuda3std3__442_GLOBAL__N__5fb14c35_4_k_cu_e8003c7e_223386ignoreE - _ZN40_INTERNAL_5fb14c35_4_k_cu_e8003c7e_223384cuda3std3__45__cpo5beginE)
_ZN40_INTERNAL_5fb14c35_4_k_cu_e8003c7e_223384cuda3std3__45__cpo5beginE:
	.zero		1
	.type		_ZN40_INTERNAL_5fb14c35_4_k_cu_e8003c7e_223384cuda3std3__442_GLOBAL__N__5fb14c35_4_k_cu_e8003c7e_223386ignoreE,@object
	.size		_ZN40_INTERNAL_5fb14c35_4_k_cu_e8003c7e_223384cuda3std3__442_GLOBAL__N__5fb14c35_4_k_cu_e8003c7e_223386ignoreE,(_ZN40_INTERNAL_5fb14c35_4_k_cu_e8003c7e_223384cute7productE - _ZN40_INTERNAL_5fb14c35_4_k_cu_e8003c7e_223384cuda3std3__442_GLOBAL__N__5fb14c35_4_k_cu_e8003c7e_223386ignoreE)
_ZN40_INTERNAL_5fb14c35_4_k_cu_e8003c7e_223384cuda3std3__442_GLOBAL__N__5fb14c35_4_k_cu_e8003c7e_223386ignoreE:
	.zero		1
	.type		_ZN40_INTERNAL_5fb14c35_4_k_cu_e8003c7e_223384cute7productE,@object
	.size		_ZN40_INTERNAL_5fb14c35_4_k_cu_e8003c7e_223384cute7productE,(_ZN40_INTERNAL_5fb14c35_4_k_cu_e8003c7e_223384cuda3std3__45__cpo3endE - _ZN40_INTERNAL_5fb14c35_4_k_cu_e8003c7e_223384cute7productE)
_ZN40_INTERNAL_5fb14c35_4_k_cu_e8003c7e_223384cute7productE:
	.zero		1
	.type		_ZN40_INTERNAL_5fb14c35_4_k_cu_e8003c7e_223384cuda3std3__45__cpo3endE,@object
	.size		_ZN40_INTERNAL_5fb14c35_4_k_cu_e8003c7e_223384cuda3std3__45__cpo3endE,(_ZN40_INTERNAL_5fb14c35_4_k_cu_e8003c7e_223384cuda3std3__419piecewise_constructE - _ZN40_INTERNAL_5fb14c35_4_k_cu_e8003c7e_223384cuda3std3__45__cpo3endE)
_ZN40_INTERNAL_5fb14c35_4_k_cu_e8003c7e_223384cuda3std3__45__cpo3endE:
	.zero		1
	.type		_ZN40_INTERNAL_5fb14c35_4_k_cu_e8003c7e_223384cuda3std3__419piecewise_constructE,@object
	.size		_ZN40_INTERNAL_5fb14c35_4_k_cu_e8003c7e_223384cuda3std3__419piecewise_constructE,(_ZN40_INTERNAL_5fb14c35_4_k_cu_e8003c7e_223384cuda3std3__45__cpo4cendE - _ZN40_INTERNAL_5fb14c35_4_k_cu_e8003c7e_223384cuda3std3__419piecewise_constructE)
_ZN40_INTERNAL_5fb14c35_4_k_cu_e8003c7e_223384cuda3std3__419piecewise_constructE:
	.zero		1
	.type		_ZN40_INTERNAL_5fb14c35_4_k_cu_e8003c7e_223384cuda3std3__45__cpo4cendE,@object
	.size		_ZN40_INTERNAL_5fb14c35_4_k_cu_e8003c7e_223384cuda3std3__45__cpo4cendE,(_ZN40_INTERNAL_5fb14c35_4_k_cu_e8003c7e_223384cuda3std6ranges3__45__cpo4swapE - _ZN40_INTERNAL_5fb14c35_4_k_cu_e8003c7e_223384cuda3std3__45__cpo4cendE)
_ZN40_INTERNAL_5fb14c35_4_k_cu_e8003c7e_223384cuda3std3__45__cpo4cendE:
	.zero		1
	.type		_ZN40_INTERNAL_5fb14c35_4_k_cu_e8003c7e_223384cuda3std6ranges3__45__cpo4swapE,@object
	.size		_ZN40_INTERNAL_5fb14c35_4_k_cu_e8003c7e_223384cuda3std6ranges3__45__cpo4swapE,(.L_11 - _ZN40_INTERNAL_5fb14c35_4_k_cu_e8003c7e_223384cuda3std6ranges3__45__cpo4swapE)
_ZN40_INTERNAL_5fb14c35_4_k_cu_e8003c7e_223384cuda3std6ranges3__45__cpo4swapE:
	.zero		1
.L_11:


//--------------------- .nv.constant0._ZN7cutlass13device_kernelINS_4gemm6kernel13GemmUniversalIN4cute5tupleIJiiiiEEENS1_10collective13CollectiveMmaINS1_35MainloopSm100TmaUmmaWarpSpecializedILi3ELi2ELi2ENS5_IJNS4_1CILi1EEENSA_ILi4EEESB_EEEEENS5_IJNSA_ILi128EEENSA_ILi256EEESF_EEENS_12float_e5m2_tENS5_IJlSB_lEEESI_SJ_NS4_8TiledMMAINS4_8MMA_AtomIJNS4_10MMA_TraitsINS4_19SM100_MMA_F8F6F4_SSEJSI_SI_fSF_SG_NS4_17integral_constantINS4_4UMMA5MajorELSQ_0EEESR_NSO_INSP_7ScaleInELSS_0EEEST_EEEEEENS4_6LayoutINS5_IJSB_SB_SB_EEENS5_IJNSA_ILi0EEESY_SY_EEEEENS5_IJNS4_10UnderscoreES11_S11_EEEEENS4_23SM90_TMA_LOAD_MULTICASTENS4_14ComposedLayoutINS4_7SwizzleILi3ELi4ELi3EEENS4_18smem_ptr_flag_bitsILi8EEENSW_INS5_IJNSA_ILi8EEESF_EEENS5_IJSF_SB_EEEEEEEvNS4_8identityENS4_13SM90_TMA_LOADES1E_vS1F_EENS_8epilogue10collective18CollectiveEpilogueINS1I_23Sm100TmaWarpSpecializedILi4ELi2ELi64ELb0ELb0EEEJSH_NS5_IJNSW_ISF_SB_EENSW_INSA_ILi64EEESB_EEEEESI_SJ_SI_SJ_NS1I_6fusion15FusionCallbacksIS1M_NS1R_17LinearCombinationISI_fSI_fLNS_15FloatRoundStyleE2EEESH_S1Q_JEEENS4_5SM1004TMEM4LOAD26SM100_TMEM_LOAD_32dp32b64xES1G_NS15_INS16_ILi2ELi4ELi3EEES19_NSW_INS5_IJS1A_S1O_EEENS5_IJS1O_SB_EEEEEEENS4_39AutoVectorizingCopyWithAssumedAlignmentILi128EEENS4_14SM90_TMA_STOREES25_S27_S27_EEEvvEEEEvNT_6ParamsE --------------------------
	.section	.nv.constant0._ZN7cutlass13device_kernelINS_4gemm6kernel13GemmUniversalIN4cute5tupleIJiiiiEEENS1_10collective13CollectiveMmaINS1_35MainloopSm100TmaUmmaWarpSpecializedILi3ELi2ELi2ENS5_IJNS4_1CILi1EEENSA_ILi4EEESB_EEEEENS5_IJNSA_ILi128EEENSA_ILi256EEESF_EEENS_12float_e5m2_tENS5_IJlSB_lEEESI_SJ_NS4_8TiledMMAINS4_8MMA_AtomIJNS4_10MMA_TraitsINS4_19SM100_MMA_F8F6F4_SSEJSI_SI_fSF_SG_NS4_17integral_constantINS4_4UMMA5MajorELSQ_0EEESR_NSO_INSP_7ScaleInELSS_0EEEST_EEEEEENS4_6LayoutINS5_IJSB_SB_SB_EEENS5_IJNSA_ILi0EEESY_SY_EEEEENS5_IJNS4_10UnderscoreES11_S11_EEEEENS4_23SM90_TMA_LOAD_MULTICASTENS4_14ComposedLayoutINS4_7SwizzleILi3ELi4ELi3EEENS4_18smem_ptr_flag_bitsILi8EEENSW_INS5_IJNSA_ILi8EEESF_EEENS5_IJSF_SB_EEEEEEEvNS4_8identityENS4_13SM90_TMA_LOADES1E_vS1F_EENS_8epilogue10collective18CollectiveEpilogueINS1I_23Sm100TmaWarpSpecializedILi4ELi2ELi64ELb0ELb0EEEJSH_NS5_IJNSW_ISF_SB_EENSW_INSA_ILi64EEESB_EEEEESI_SJ_SI_SJ_NS1I_6fusion15FusionCallbacksIS1M_NS1R_17LinearCombinationISI_fSI_fLNS_15FloatRoundStyleE2EEESH_S1Q_JEEENS4_5SM1004TMEM4LOAD26SM100_TMEM_LOAD_32dp32b64xES1G_NS15_INS16_ILi2ELi4ELi3EEES19_NSW_INS5_IJS1A_S1O_EEENS5_IJS1O_SB_EEEEEEENS4_39AutoVectorizingCopyWithAssumedAlignmentILi128EEENS4_14SM90_TMA_STOREES25_S27_S27_EEEvvEEEEvNT_6ParamsE,"a",@progbits
	.sectionflags	@""
	.align	4
.nv.constant0._ZN7cutlass13device_kernelINS_4gemm6kernel13GemmUniversalIN4cute5tupleIJiiiiEEENS1_10collective13CollectiveMmaINS1_35MainloopSm100TmaUmmaWarpSpecializedILi3ELi2ELi2ENS5_IJNS4_1CILi1EEENSA_ILi4EEESB_EEEEENS5_IJNSA_ILi128EEENSA_ILi256EEESF_EEENS_12float_e5m2_tENS5_IJlSB_lEEESI_SJ_NS4_8TiledMMAINS4_8MMA_AtomIJNS4_10MMA_TraitsINS4_19SM100_MMA_F8F6F4_SSEJSI_SI_fSF_SG_NS4_17integral_constantINS4_4UMMA5MajorELSQ_0EEESR_NSO_INSP_7ScaleInELSS_0EEEST_EEEEEENS4_6LayoutINS5_IJSB_SB_SB_EEENS5_IJNSA_ILi0EEESY_SY_EEEEENS5_IJNS4_10UnderscoreES11_S11_EEEEENS4_23SM90_TMA_LOAD_MULTICASTENS4_14ComposedLayoutINS4_7SwizzleILi3ELi4ELi3EEENS4_18smem_ptr_flag_bitsILi8EEENSW_INS5_IJNSA_ILi8EEESF_EEENS5_IJSF_SB_EEEEEEEvNS4_8identityENS4_13SM90_TMA_LOADES1E_vS1F_EENS_8epilogue10collective18CollectiveEpilogueINS1I_23Sm100TmaWarpSpecializedILi4ELi2ELi64ELb0ELb0EEEJSH_NS5_IJNSW_ISF_SB_EENSW_INSA_ILi64EEESB_EEEEESI_SJ_SI_SJ_NS1I_6fusion15FusionCallbacksIS1M_NS1R_17LinearCombinationISI_fSI_fLNS_15FloatRoundStyleE2EEESH_S1Q_JEEENS4_5SM1004TMEM4LOAD26SM100_TMEM_LOAD_32dp32b64xES1G_NS15_INS16_ILi2ELi4ELi3EEES19_NSW_INS5_IJS1A_S1O_EEENS5_IJS1O_SB_EEEEEEENS4_39AutoVectorizingCopyWithAssumedAlignmentILi128EEENS4_14SM90_TMA_STOREES25_S27_S27_EEEvvEEEEvNT_6ParamsE:
	.zero		2944


//--------------------- SYMBOLS --------------------------

	.type		.nv.reservedSmem.offset0,@object
	.size		.nv.reservedSmem.offset0,0x4
	.type		.nv.reservedSmem.cap,@object
	.size		.nv.reservedSmem.cap,0x4
	.type		__assertfail,@function
